	.target	sm_90a

	.elftype	@"ET_EXEC"


//--------------------- .note.nv.tkinfo           --------------------------
	.section	.note.nv.tkinfo,"",@"SHT_NOTE"
	.sectionflags	@"SHF_NOTE_NV_TKINFO"
	.tkinfo
        /*0018*/ 	.word	0x00000002
        /*0030*/ 	.string	""
        /*0030*/ 	.string	"ptxas"
        /*0030*/ 	.string	"Cuda compilation tools, release 13.0, V13.0.88"
        /*0030*/ 	.string	"Build cuda_13.0.r13.0/compiler.36424714_0"
        /*0030*/ 	.string	"-arch sm_90a -m 64 "



//--------------------- .note.nv.cuinfo           --------------------------
	.section	.note.nv.cuinfo,"",@"SHT_NOTE"
	.sectionflags	@"SHF_NOTE_NV_CUINFO"
        /*0018*/ 	.short	0x0002
        /*001a*/ 	.short	0x005a
        /*001c*/ 	.short	0x0082
	.zero		2


//--------------------- .nv.info                  --------------------------
	.section	.nv.info,"",@"SHT_CUDA_INFO"
	.align	4


	//----- nvinfo : EIATTR_REGCOUNT
	.align		4
        /*0000*/ 	.byte	0x04, 0x2f
        /*0002*/ 	.short	(.L_15 - .L_14)
	.align		4
.L_14:
        /*0004*/ 	.word	index@(_ZN7cutlass13device_kernelINS_4gemm6kernel13GemmUniversalIN4cute5tupleIJiiiiEEENS1_10collective13CollectiveMmaINS1_34MainloopSm90TmaGmmaWarpSpecializedILi6ENS5_IJNS4_1CILi1EEESB_SB_EEENS1_32KernelTmaWarpSpecializedPingpongEEENS5_IJNSA_ILi64EEENSA_ILi128EEENSA_ILi32EEEEEEaNS5_IJlSB_lEEEaSJ_NS4_8TiledMMAINS4_8MMA_AtomIJNS4_4SM904GMMA27MMA_64x128x32_S32S8S8_SS_TNEEEENS4_6LayoutISC_NS5_IJNSA_ILi0EEESR_SR_EEEEENS5_IJNS4_10UnderscoreESU_SU_EEEEENS4_13SM90_TMA_LOADENS4_14ComposedLayoutINS4_7SwizzleILi1ELi4ELi3EEENS4_18smem_ptr_flag_bitsILi8EEENSQ_INS5_IJNSA_ILi8EEESH_EEENS5_IJSH_SB_EEEEEEEvNS4_8identityESX_S17_vS18_EENS_8epilogue10collective6detail29Sm90TmaWarpSpecializedAdapterINS1B_15DefaultEpilogueIaSJ_SJ_NS1A_6thread17LinearCombinationIaLi1EiiLNS1F_9ScaleType4KindE0ELNS_15FloatRoundStyleE2EaEENS1_15EpilogueDefaultEEEEEvvEEEEvNT_6ParamsE)
        /*0008*/ 	.word	0x000000a8


	//----- nvinfo : EIATTR_FRAME_SIZE
	.align		4
.L_15:
        /*000c*/ 	.byte	0x04, 0x11
        /*000e*/ 	.short	(.L_17 - .L_16)
	.align		4
.L_16:
        /*0010*/ 	.word	index@(_ZN7cutlass13device_kernelINS_4gemm6kernel13GemmUniversalIN4cute5tupleIJiiiiEEENS1_10collective13CollectiveMmaINS1_34MainloopSm90TmaGmmaWarpSpecializedILi6ENS5_IJNS4_1CILi1EEESB_SB_EEENS1_32KernelTmaWarpSpecializedPingpongEEENS5_IJNSA_ILi64EEENSA_ILi128EEENSA_ILi32EEEEEEaNS5_IJlSB_lEEEaSJ_NS4_8TiledMMAINS4_8MMA_AtomIJNS4_4SM904GMMA27MMA_64x128x32_S32S8S8_SS_TNEEEENS4_6LayoutISC_NS5_IJNSA_ILi0EEESR_SR_EEEEENS5_IJNS4_10UnderscoreESU_SU_EEEEENS4_13SM90_TMA_LOADENS4_14ComposedLayoutINS4_7SwizzleILi1ELi4ELi3EEENS4_18smem_ptr_flag_bitsILi8EEENSQ_INS5_IJNSA_ILi8EEESH_EEENS5_IJSH_SB_EEEEEEEvNS4_8identityESX_S17_vS18_EENS_8epilogue10collective6detail29Sm90TmaWarpSpecializedAdapterINS1B_15DefaultEpilogueIaSJ_SJ_NS1A_6thread17LinearCombinationIaLi1EiiLNS1F_9ScaleType4KindE0ELNS_15FloatRoundStyleE2EaEENS1_15EpilogueDefaultEEEEEvvEEEEvNT_6ParamsE)
        /*0014*/ 	.word	0x00000008


	//----- nvinfo : EIATTR_MIN_STACK_SIZE
	.align		4
.L_17:
        /*0018*/ 	.byte	0x04, 0x12
        /*001a*/ 	.short	(.L_19 - .L_18)
	.align		4
.L_18:
        /*001c*/ 	.word	index@(_ZN7cutlass13device_kernelINS_4gemm6kernel13GemmUniversalIN4cute5tupleIJiiiiEEENS1_10collective13CollectiveMmaINS1_34MainloopSm90TmaGmmaWarpSpecializedILi6ENS5_IJNS4_1CILi1EEESB_SB_EEENS1_32KernelTmaWarpSpecializedPingpongEEENS5_IJNSA_ILi64EEENSA_ILi128EEENSA_ILi32EEEEEEaNS5_IJlSB_lEEEaSJ_NS4_8TiledMMAINS4_8MMA_AtomIJNS4_4SM904GMMA27MMA_64x128x32_S32S8S8_SS_TNEEEENS4_6LayoutISC_NS5_IJNSA_ILi0EEESR_SR_EEEEENS5_IJNS4_10UnderscoreESU_SU_EEEEENS4_13SM90_TMA_LOADENS4_14ComposedLayoutINS4_7SwizzleILi1ELi4ELi3EEENS4_18smem_ptr_flag_bitsILi8EEENSQ_INS5_IJNSA_ILi8EEESH_EEENS5_IJSH_SB_EEEEEEEvNS4_8identityESX_S17_vS18_EENS_8epilogue10collective6detail29Sm90TmaWarpSpecializedAdapterINS1B_15DefaultEpilogueIaSJ_SJ_NS1A_6thread17LinearCombinationIaLi1EiiLNS1F_9ScaleType4KindE0ELNS_15FloatRoundStyleE2EaEENS1_15EpilogueDefaultEEEEEvvEEEEvNT_6ParamsE)
        /*0020*/ 	.word	0x00000008
.L_19:


//--------------------- .nv.compat                --------------------------
	.section	.nv.compat,"",@"SHT_CUDA_COMPAT_INFO"
	.align	4
        /*0000*/ 	.byte	0x02, 0x09, 0x01, 0x00, 0x02, 0x02, 0x04, 0x00, 0x02, 0x05, 0x05, 0x00, 0x03, 0x07, 0x01, 0x01
        /*0010*/ 	.byte	0x02, 0x03, 0x01, 0x00, 0x02, 0x06, 0x01, 0x00, 0x04, 0x0b, 0x08, 0x00, 0x00, 0x00, 0x00, 0x00
        /*0020*/ 	.byte	0x00, 0x00, 0x00, 0x00


//--------------------- .nv.info._ZN7cutlass13device_kernelINS_4gemm6kernel13GemmUniversalIN4cute5tupleIJiiiiEEENS1_10collective13CollectiveMmaINS1_34MainloopSm90TmaGmmaWarpSpecializedILi6ENS5_IJNS4_1CILi1EEESB_SB_EEENS1_32KernelTmaWarpSpecializedPingpongEEENS5_IJNSA_ILi64EEENSA_ILi128EEENSA_ILi32EEEEEEaNS5_IJlSB_lEEEaSJ_NS4_8TiledMMAINS4_8MMA_AtomIJNS4_4SM904GMMA27MMA_64x128x32_S32S8S8_SS_TNEEEENS4_6LayoutISC_NS5_IJNSA_ILi0EEESR_SR_EEEEENS5_IJNS4_10UnderscoreESU_SU_EEEEENS4_13SM90_TMA_LOADENS4_14ComposedLayoutINS4_7SwizzleILi1ELi4ELi3EEENS4_18smem_ptr_flag_bitsILi8EEENSQ_INS5_IJNSA_ILi8EEESH_EEENS5_IJSH_SB_EEEEEEEvNS4_8identityESX_S17_vS18_EENS_8epilogue10collective6detail29Sm90TmaWarpSpecializedAdapterINS1B_15DefaultEpilogueIaSJ_SJ_NS1A_6thread17LinearCombinationIaLi1EiiLNS1F_9ScaleType4KindE0ELNS_15FloatRoundStyleE2EaEENS1_15EpilogueDefaultEEEEEvvEEEEvNT_6ParamsE --------------------------
	.section	.nv.info._ZN7cutlass13device_kernelINS_4gemm6kernel13GemmUniversalIN4cute5tupleIJiiiiEEENS1_10collective13CollectiveMmaINS1_34MainloopSm90TmaGmmaWarpSpecializedILi6ENS5_IJNS4_1CILi1EEESB_SB_EEENS1_32KernelTmaWarpSpecializedPingpongEEENS5_IJNSA_ILi64EEENSA_ILi128EEENSA_ILi32EEEEEEaNS5_IJlSB_lEEEaSJ_NS4_8TiledMMAINS4_8MMA_AtomIJNS4_4SM904GMMA27MMA_64x128x32_S32S8S8_SS_TNEEEENS4_6LayoutISC_NS5_IJNSA_ILi0EEESR_SR_EEEEENS5_IJNS4_10UnderscoreESU_SU_EEEEENS4_13SM90_TMA_LOADENS4_14ComposedLayoutINS4_7SwizzleILi1ELi4ELi3EEENS4_18smem_ptr_flag_bitsILi8EEENSQ_INS5_IJNSA_ILi8EEESH_EEENS5_IJSH_SB_EEEEEEEvNS4_8identityESX_S17_vS18_EENS_8epilogue10collective6detail29Sm90TmaWarpSpecializedAdapterINS1B_15DefaultEpilogueIaSJ_SJ_NS1A_6thread17LinearCombinationIaLi1EiiLNS1F_9ScaleType4KindE0ELNS_15FloatRoundStyleE2EaEENS1_15EpilogueDefaultEEEEEvvEEEEvNT_6ParamsE,"",@"SHT_CUDA_INFO"
	.sectionflags	@""
	.align	4


	//----- nvinfo : EIATTR_CUDA_API_VERSION
	.align		4
        /*0000*/ 	.byte	0x04, 0x37
        /*0002*/ 	.short	(.L_21 - .L_20)
.L_20:
        /*0004*/ 	.word	0x00000082


	//----- nvinfo : EIATTR_KPARAM_INFO
	.align		4
.L_21:
        /*0008*/ 	.byte	0x04, 0x17
        /*000a*/ 	.short	(.L_23 - .L_22)
.L_22:
        /*000c*/ 	.word	0x00000000
        /*0010*/ 	.short	0x0000
        /*0012*/ 	.short	0x0070
        /*0014*/ 	.byte	0x00, 0xf0, 0x01, 0x10


	//----- nvinfo : EIATTR_SPARSE_MMA_MASK
	.align		4
.L_23:
        /*0018*/ 	.byte	0x03, 0x50
        /*001a*/ 	.short	0x0000


	//----- nvinfo : EIATTR_MAXREG_COUNT
	.align		4
        /*001c*/ 	.byte	0x03, 0x1b
        /*001e*/ 	.short	0x00a8


	//----- nvinfo : EIATTR_NUM_BARRIERS
	.align		4
        /*0020*/ 	.byte	0x02, 0x4c
        /*0022*/ 	.byte	0x01
	.zero		1


	//----- nvinfo : EIATTR_EXTERNS
	.align		4
        /*0024*/ 	.byte	0x04, 0x0f
        /*0026*/ 	.short	(.L_25 - .L_24)


	//   ....[0]....
	.align		4
.L_24:
        /*0028*/ 	.word	index@(__assertfail)


	//----- nvinfo : EIATTR_ANNOTATIONS
	.align		4
.L_25:
        /*002c*/ 	.byte	0x04, 0x55
        /*002e*/ 	.short	(.L_27 - .L_26)


	//   ....[0]....
.L_26:
        /*0030*/ 	.word	0x00000001
        /*0034*/ 	.byte	0x10, 0x0b, 0x00, 0x00, 0x01, 0x00, 0x00, 0x00, 0x30, 0x12, 0x00, 0x00, 0x01, 0x00, 0x00, 0x00
        /*0044*/ 	.byte	0xd0, 0x50, 0x00, 0x00, 0x01, 0x00, 0x00, 0x00, 0x70, 0x5c, 0x00, 0x00


	//----- nvinfo : EIATTR_MERCURY_ISA_VERSION
	.align		4
.L_27:
        /*0050*/ 	.byte	0x03, 0x5f
        /*0052*/ 	.short	0x0101


	//----- nvinfo : EIATTR_INT_WARP_WIDE_INSTR_OFFSETS
	.align		4
        /*0054*/ 	.byte	0x04, 0x31
        /*0056*/ 	.short	(.L_29 - .L_28)


	//   ....[0]....
.L_28:
        /*0058*/ 	.word	0x00000470


	//   ....[1]....
        /*005c*/ 	.word	0x00000490


	//   ....[2]....
        /*0060*/ 	.word	0x00000510


	//   ....[3]....
        /*0064*/ 	.word	0x00000520


	//   ....[4]....
        /*0068*/ 	.word	0x00000530


	//   ....[5]....
        /*006c*/ 	.word	0x00000550


	//   ....[6]....
        /*0070*/ 	.word	0x000005a0


	//   ....[7]....
        /*0074*/ 	.word	0x000005c0


	//----- nvinfo : EIATTR_COOP_GROUP_MASK_REGIDS
	.align		4
.L_29:
        /*0078*/ 	.byte	0x04, 0x29
        /*007a*/ 	.short	(.L_31 - .L_30)


	//   ....[0]....
.L_30:
        /*007c*/ 	.word	0xffffffff


	//   ....[1]....
        /*0080*/ 	.word	0xffffffff


	//   ....[2]....
        /*0084*/ 	.word	0xffffffff


	//   ....[3]....
        /*0088*/ 	.word	0xffffffff


	//   ....[4]....
        /*008c*/ 	.word	0xffffffff


	//   ....[5]....
        /*0090*/ 	.word	0xffffffff


	//----- nvinfo : EIATTR_COOP_GROUP_INSTR_OFFSETS
	.align		4
.L_31:
        /*0094*/ 	.byte	0x04, 0x28
        /*0096*/ 	.short	(.L_33 - .L_32)


	//   ....[0]....
.L_32:
        /*0098*/ 	.word	0x00000070


	//   ....[1]....
        /*009c*/ 	.word	0x00000080


	//   ....[2]....
        /*00a0*/ 	.word	0x00000140


	//   ....[3]....
        /*00a4*/ 	.word	0x00000310


	//   ....[4]....
        /*00a8*/ 	.word	0x00000350


	//   ....[5]....
        /*00ac*/ 	.word	0x00000390


	//----- nvinfo : EIATTR_REG_RECONFIG
	.align		4
.L_33:
        /*00b0*/ 	.byte	0x01, 0x54
	.zero		2


	//----- nvinfo : EIATTR_SYSCALL_OFFSETS
	.align		4
        /*00b4*/ 	.byte	0x04, 0x46
        /*00b6*/ 	.short	(.L_35 - .L_34)


	//   ....[0]....
.L_34:
        /*00b8*/ 	.word	0x000016d0


	//----- nvinfo : EIATTR_MBARRIER_INSTR_OFFSETS
	.align		4
.L_35:
        /*00bc*/ 	.byte	0x04, 0x39
        /*00be*/ 	.short	(.L_37 - .L_36)


	//   ....[0]....
.L_36:
        /*00c0*/ 	.word	0x00000240
        /*00c4*/ 	.word	0x000000ff
        /*00c8*/ 	.word	0x00000000
        /*00cc*/ 	.short	0x0100
        /*00ce*/ 	.byte	0x08
	.zero		1


	//   ....[1]....
        /*00d0*/ 	.word	0x00000250
        /*00d4*/ 	.word	0x000000ff
        /*00d8*/ 	.word	0x00000030
        /*00dc*/ 	.short	0x0100
        /*00de*/ 	.byte	0x08
	.zero		1


	//   ....[2]....
        /*00e0*/ 	.word	0x00000260
        /*00e4*/ 	.word	0x000000ff
        /*00e8*/ 	.word	0x00000008
        /*00ec*/ 	.short	0x0100
        /*00ee*/ 	.byte	0x08
	.zero		1


	//   ....[3]....
        /*00f0*/ 	.word	0x00000270
        /*00f4*/ 	.word	0x000000ff
        /*00f8*/ 	.word	0x00000038
        /*00fc*/ 	.short	0x0100
        /*00fe*/ 	.byte	0x08
	.zero		1


	//   ....[4]....
        /*0100*/ 	.word	0x00000280
        /*0104*/ 	.word	0x000000ff
        /*0108*/ 	.word	0x00000010
        /*010c*/ 	.short	0x0100
        /*010e*/ 	.byte	0x08
	.zero		1


	//   ....[5]....
        /*0110*/ 	.word	0x00000290
        /*0114*/ 	.word	0x000000ff
        /*0118*/ 	.word	0x00000040
        /*011c*/ 	.short	0x0100
        /*011e*/ 	.byte	0x08
	.zero		1


	//   ....[6]....
        /*0120*/ 	.word	0x000002a0
        /*0124*/ 	.word	0x000000ff
        /*0128*/ 	.word	0x00000018
        /*012c*/ 	.short	0x0100
        /*012e*/ 	.byte	0x08
	.zero		1


	//   ....[7]....
        /*0130*/ 	.word	0x000002b0
        /*0134*/ 	.word	0x000000ff
        /*0138*/ 	.word	0x00000048
        /*013c*/ 	.short	0x0100
        /*013e*/ 	.byte	0x08
	.zero		1


	//   ....[8]....
        /*0140*/ 	.word	0x000002c0
        /*0144*/ 	.word	0x000000ff
        /*0148*/ 	.word	0x00000020
        /*014c*/ 	.short	0x0100
        /*014e*/ 	.byte	0x08
	.zero		1


	//   ....[9]....
        /*0150*/ 	.word	0x000002d0
        /*0154*/ 	.word	0x000000ff
        /*0158*/ 	.word	0x00000050
        /*015c*/ 	.short	0x0100
        /*015e*/ 	.byte	0x08
	.zero		1


	//   ....[10]....
        /*0160*/ 	.word	0x000002e0
        /*0164*/ 	.word	0x000000ff
        /*0168*/ 	.word	0x00000028
        /*016c*/ 	.short	0x0100
        /*016e*/ 	.byte	0x08
	.zero		1


	//   ....[11]....
        /*0170*/ 	.word	0x000002f0
        /*0174*/ 	.word	0x000000ff
        /*0178*/ 	.word	0x00000058
        /*017c*/ 	.short	0x0100
        /*017e*/ 	.byte	0x08
	.zero		1


	//   ....[12]....
        /*0180*/ 	.word	0x00000600
        /*0184*/ 	.word	0x000000ff
        /*0188*/ 	.word	0x00000090
        /*018c*/ 	.short	0x0100
        /*018e*/ 	.byte	0x08
	.zero		1


	//   ....[13]....
        /*0190*/ 	.word	0x00000670
        /*0194*/ 	.word	0x000000ff
        /*0198*/ 	.word	0x00000098
        /*019c*/ 	.short	0x0100
        /*019e*/ 	.byte	0x08
	.zero		1


	//   ....[14]....
        /*01a0*/ 	.word	0x00000690
        /*01a4*/ 	.word	0x000000ff
        /*01a8*/ 	.word	0x00000070
        /*01ac*/ 	.short	0x0100
        /*01ae*/ 	.byte	0x09
	.zero		1


	//   ....[15]....
        /*01b0*/ 	.word	0x000006a0
        /*01b4*/ 	.word	0x000000ff
        /*01b8*/ 	.word	0x00000078
        /*01bc*/ 	.short	0x0100
        /*01be*/ 	.byte	0x09
	.zero		1


	//   ....[16]....
        /*01c0*/ 	.word	0x000006b0
        /*01c4*/ 	.word	0x000000ff
        /*01c8*/ 	.word	0x00000080
        /*01cc*/ 	.short	0x0100
        /*01ce*/ 	.byte	0x09
	.zero		1


	//   ....[17]....
        /*01d0*/ 	.word	0x000006c0
        /*01d4*/ 	.word	0x000000ff
        /*01d8*/ 	.word	0x00000088
        /*01dc*/ 	.short	0x0100
        /*01de*/ 	.byte	0x09
	.zero		1


	//   ....[18]....
        /*01e0*/ 	.word	0x00001590
        /*01e4*/ 	.word	0x000000ff
        /*01e8*/ 	.word	0xfffffff8
        /*01ec*/ 	.short	0x010a
        /*01ee*/ 	.byte	0x2b
	.zero		1


	//   ....[19]....
        /*01f0*/ 	.word	0x00001760
        /*01f4*/ 	.word	0x00000003
        /*01f8*/ 	.word	0x00000000
        /*01fc*/ 	.short	0x010a
        /*01fe*/ 	.byte	0x3f
	.zero		1


	//   ....[20]....
        /*0200*/ 	.word	0x000017a0
        /*0204*/ 	.word	0x00000003
        /*0208*/ 	.word	0x00000000
        /*020c*/ 	.short	0x010a
        /*020e*/ 	.byte	0x3f
	.zero		1


	//   ....[21]....
        /*0210*/ 	.word	0x00001930
        /*0214*/ 	.word	0x000000ff
        /*0218*/ 	.word	0x00000000
        /*021c*/ 	.short	0x010a
        /*021e*/ 	.byte	0x04
	.zero		1


	//   ....[22]....
        /*0220*/ 	.word	0x00001970
        /*0224*/ 	.word	0x000000ff
        /*0228*/ 	.word	0x00000000
        /*022c*/ 	.short	0x010a
        /*022e*/ 	.byte	0x04
	.zero		1


	//   ....[23]....
        /*0230*/ 	.word	0x00001a60
        /*0234*/ 	.word	0x000000ff
        /*0238*/ 	.word	0x00000000
        /*023c*/ 	.short	0x0101
        /*023e*/ 	.byte	0x04
	.zero		1


	//   ....[24]....
        /*0240*/ 	.word	0x00001b60
        /*0244*/ 	.word	0x00000003
        /*0248*/ 	.word	0x00000000
        /*024c*/ 	.short	0x0101
        /*024e*/ 	.byte	0x2f
	.zero		1


	//   ....[25]....
        /*0250*/ 	.word	0x00001c30
        /*0254*/ 	.word	0x000000ff
        /*0258*/ 	.word	0x00000000
        /*025c*/ 	.short	0x0101
        /*025e*/ 	.byte	0x06
	.zero		1


	//   ....[26]....
        /*0260*/ 	.word	0x00001ca0
        /*0264*/ 	.word	0x000000ff
        /*0268*/ 	.word	0x00000008
        /*026c*/ 	.short	0x010a
        /*026e*/ 	.byte	0x2b
	.zero		1


	//   ....[27]....
        /*0270*/ 	.word	0x00005110
        /*0274*/ 	.word	0x00000000
        /*0278*/ 	.word	0x00000000
        /*027c*/ 	.short	0x0101
        /*027e*/ 	.byte	0x2f
	.zero		1


	//   ....[28]....
        /*0280*/ 	.word	0x000059e0
        /*0284*/ 	.word	0x0000000b
        /*0288*/ 	.word	0x00000030
        /*028c*/ 	.short	0x010a
        /*028e*/ 	.byte	0x3f
	.zero		1


	//   ....[29]....
        /*0290*/ 	.word	0x00005da0
        /*0294*/ 	.word	0x00000006
        /*0298*/ 	.word	0x00000098
        /*029c*/ 	.short	0x0101
        /*029e*/ 	.byte	0x3f
	.zero		1


	//   ....[30]....
        /*02a0*/ 	.word	0x000064c0
        /*02a4*/ 	.word	0x00000007
        /*02a8*/ 	.word	0x00000000
        /*02ac*/ 	.short	0x010a
        /*02ae*/ 	.byte	0x3f
	.zero		1


	//   ....[31]....
        /*02b0*/ 	.word	0x00006540
        /*02b4*/ 	.word	0x00000006
        /*02b8*/ 	.word	0x00000000
        /*02bc*/ 	.short	0x010a
        /*02be*/ 	.byte	0x3f
	.zero		1


	//   ....[32]....
        /*02c0*/ 	.word	0x000065d0
        /*02c4*/ 	.word	0x00000007
        /*02c8*/ 	.word	0x00000000
        /*02cc*/ 	.short	0x010a
        /*02ce*/ 	.byte	0x3f
	.zero		1


	//   ....[33]....
        /*02d0*/ 	.word	0x00006660
        /*02d4*/ 	.word	0x00000006
        /*02d8*/ 	.word	0x00000000
        /*02dc*/ 	.short	0x010a
        /*02de*/ 	.byte	0x3f
	.zero		1


	//   ....[34]....
        /*02e0*/ 	.word	0x000066f0
        /*02e4*/ 	.word	0x00000007
        /*02e8*/ 	.word	0x00000000
        /*02ec*/ 	.short	0x010a
        /*02ee*/ 	.byte	0x3f
	.zero		1


	//   ....[35]....
        /*02f0*/ 	.word	0x00006780
        /*02f4*/ 	.word	0x00000005
        /*02f8*/ 	.word	0x00000000
        /*02fc*/ 	.short	0x010a
        /*02fe*/ 	.byte	0x3f
	.zero		1


	//   ....[36]....
        /*0300*/ 	.word	0x000067f0
        /*0304*/ 	.word	0x00000003
        /*0308*/ 	.word	0xfffffff8
        /*030c*/ 	.short	0x010a
        /*030e*/ 	.byte	0x3f
	.zero		1


	//   ....[37]....
        /*0310*/ 	.word	0x00006840
        /*0314*/ 	.word	0x00000003
        /*0318*/ 	.word	0x00000000
        /*031c*/ 	.short	0x010a
        /*031e*/ 	.byte	0x3f
	.zero		1


	//   ....[38]....
        /*0320*/ 	.word	0x000068a0
        /*0324*/ 	.word	0x00000004
        /*0328*/ 	.word	0x00000000
        /*032c*/ 	.short	0x010a
        /*032e*/ 	.byte	0x3f
	.zero		1


	//   ....[39]....
        /*0330*/ 	.word	0x00006900
        /*0334*/ 	.word	0x00000003
        /*0338*/ 	.word	0x00000008
        /*033c*/ 	.short	0x010a
        /*033e*/ 	.byte	0x3f
	.zero		1


	//   ....[40]....
        /*0340*/ 	.word	0x000069d0
        /*0344*/ 	.word	0x0000000b
        /*0348*/ 	.word	0x00000030
        /*034c*/ 	.short	0x010a
        /*034e*/ 	.byte	0x3f
	.zero		1


	//   ....[41]....
        /*0350*/ 	.word	0x00006aa0
        /*0354*/ 	.word	0x00000007
        /*0358*/ 	.word	0x00000000
        /*035c*/ 	.short	0x010a
        /*035e*/ 	.byte	0x3f
	.zero		1


	//   ....[42]....
        /*0360*/ 	.word	0x00006af0
        /*0364*/ 	.word	0x00000006
        /*0368*/ 	.word	0x00000000
        /*036c*/ 	.short	0x010a
        /*036e*/ 	.byte	0x3f
	.zero		1


	//   ....[43]....
        /*0370*/ 	.word	0x00006b40
        /*0374*/ 	.word	0x00000007
        /*0378*/ 	.word	0x00000000
        /*037c*/ 	.short	0x010a
        /*037e*/ 	.byte	0x3f
	.zero		1


	//   ....[44]....
        /*0380*/ 	.word	0x00006b90
        /*0384*/ 	.word	0x00000006
        /*0388*/ 	.word	0x00000000
        /*038c*/ 	.short	0x010a
        /*038e*/ 	.byte	0x3f
	.zero		1


	//   ....[45]....
        /*0390*/ 	.word	0x00006be0
        /*0394*/ 	.word	0x00000007
        /*0398*/ 	.word	0x00000000
        /*039c*/ 	.short	0x010a
        /*039e*/ 	.byte	0x3f
	.zero		1


	//----- nvinfo : EIATTR_NUM_MBARRIERS
	.align		4
.L_37:
        /*03a0*/ 	.byte	0x03, 0x38
        /*03a2*/ 	.short	0x0012


	//----- nvinfo : EIATTR_EXIT_INSTR_OFFSETS
	.align		4
        /*03a4*/ 	.byte	0x04, 0x1c
        /*03a6*/ 	.short	(.L_39 - .L_38)


	//   ....[0]....
.L_38:
        /*03a8*/ 	.word	0x000011c0


	//   ....[1]....
        /*03ac*/ 	.word	0x00001220


	//   ....[2]....
        /*03b0*/ 	.word	0x00005710


	//   ....[3]....
        /*03b4*/ 	.word	0x00005740


	//   ....[4]....
        /*03b8*/ 	.word	0x000067d0


	//----- nvinfo : EIATTR_MAX_THREADS
	.align		4
.L_39:
        /*03bc*/ 	.byte	0x04, 0x05
        /*03be*/ 	.short	(.L_41 - .L_40)
.L_40:
        /*03c0*/ 	.word	0x00000180
        /*03c4*/ 	.word	0x00000001
        /*03c8*/ 	.word	0x00000001


	//----- nvinfo : EIATTR_CRS_STACK_SIZE
	.align		4
.L_41:
        /*03cc*/ 	.byte	0x04, 0x1e
        /*03ce*/ 	.short	(.L_43 - .L_42)
.L_42:
        /*03d0*/ 	.word	0x00000000


	//----- nvinfo : EIATTR_CBANK_PARAM_SIZE
	.align		4
.L_43:
        /*03d4*/ 	.byte	0x03, 0x19
        /*03d6*/ 	.short	0x0470


	//----- nvinfo : EIATTR_PARAM_CBANK
	.align		4
        /*03d8*/ 	.byte	0x04, 0x0a
        /*03da*/ 	.short	(.L_45 - .L_44)
	.align		4
.L_44:
        /*03dc*/ 	.word	index@(.nv.constant0._ZN7cutlass13device_kernelINS_4gemm6kernel13GemmUniversalIN4cute5tupleIJiiiiEEENS1_10collective13CollectiveMmaINS1_34MainloopSm90TmaGmmaWarpSpecializedILi6ENS5_IJNS4_1CILi1EEESB_SB_EEENS1_32KernelTmaWarpSpecializedPingpongEEENS5_IJNSA_ILi64EEENSA_ILi128EEENSA_ILi32EEEEEEaNS5_IJlSB_lEEEaSJ_NS4_8TiledMMAINS4_8MMA_AtomIJNS4_4SM904GMMA27MMA_64x128x32_S32S8S8_SS_TNEEEENS4_6LayoutISC_NS5_IJNSA_ILi0EEESR_SR_EEEEENS5_IJNS4_10UnderscoreESU_SU_EEEEENS4_13SM90_TMA_LOADENS4_14ComposedLayoutINS4_7SwizzleILi1ELi4ELi3EEENS4_18smem_ptr_flag_bitsILi8EEENSQ_INS5_IJNSA_ILi8EEESH_EEENS5_IJSH_SB_EEEEEEEvNS4_8identityESX_S17_vS18_EENS_8epilogue10collective6detail29Sm90TmaWarpSpecializedAdapterINS1B_15DefaultEpilogueIaSJ_SJ_NS1A_6thread17LinearCombinationIaLi1EiiLNS1F_9ScaleType4KindE0ELNS_15FloatRoundStyleE2EaEENS1_15EpilogueDefaultEEEEEvvEEEEvNT_6ParamsE)
        /*03e0*/ 	.short	0x0210
        /*03e2*/ 	.short	0x0470


	//----- nvinfo : EIATTR_SW_WAR
	.align		4
.L_45:
        /*03e4*/ 	.byte	0x04, 0x36
        /*03e6*/ 	.short	(.L_47 - .L_46)
.L_46:
        /*03e8*/ 	.word	0x00000008
.L_47:


//--------------------- .nv.callgraph             --------------------------
	.section	.nv.callgraph,"",@"SHT_CUDA_CALLGRAPH"
	.align	4
	.sectionentsize	8
	.align		4
        /*0000*/ 	.word	0x00000000
	.align		4
        /*0004*/ 	.word	0xffffffff
	.align		4
        /*0008*/ 	.word	index@(_ZN7cutlass13device_kernelINS_4gemm6kernel13GemmUniversalIN4cute5tupleIJiiiiEEENS1_10collective13CollectiveMmaINS1_34MainloopSm90TmaGmmaWarpSpecializedILi6ENS5_IJNS4_1CILi1EEESB_SB_EEENS1_32KernelTmaWarpSpecializedPingpongEEENS5_IJNSA_ILi64EEENSA_ILi128EEENSA_ILi32EEEEEEaNS5_IJlSB_lEEEaSJ_NS4_8TiledMMAINS4_8MMA_AtomIJNS4_4SM904GMMA27MMA_64x128x32_S32S8S8_SS_TNEEEENS4_6LayoutISC_NS5_IJNSA_ILi0EEESR_SR_EEEEENS5_IJNS4_10UnderscoreESU_SU_EEEEENS4_13SM90_TMA_LOADENS4_14ComposedLayoutINS4_7SwizzleILi1ELi4ELi3EEENS4_18smem_ptr_flag_bitsILi8EEENSQ_INS5_IJNSA_ILi8EEESH_EEENS5_IJSH_SB_EEEEEEEvNS4_8identityESX_S17_vS18_EENS_8epilogue10collective6detail29Sm90TmaWarpSpecializedAdapterINS1B_15DefaultEpilogueIaSJ_SJ_NS1A_6thread17LinearCombinationIaLi1EiiLNS1F_9ScaleType4KindE0ELNS_15FloatRoundStyleE2EaEENS1_15EpilogueDefaultEEEEEvvEEEEvNT_6ParamsE)
	.align		4
        /*000c*/ 	.word	index@(__assertfail)
	.align		4
        /*0010*/ 	.word	0x00000000
	.align		4
        /*0014*/ 	.word	0xfffffffe
	.align		4
        /*0018*/ 	.word	0x00000000
	.align		4
        /*001c*/ 	.word	0xfffffffd
	.align		4
        /*0020*/ 	.word	0x00000000
	.align		4
        /*0024*/ 	.word	0xfffffffc


//--------------------- .nv.constant4             --------------------------
	.section	.nv.constant4,"a",@progbits
	.align	8
	.align		8
.nv.constant4:
        /*0000*/ 	.dword	__assertfail
	.align		8
        /*0008*/ 	.dword	__unnamed_1
	.align		8
        /*0010*/ 	.dword	_ZN40_INTERNAL_44157744_4_k_cu_b6d9561b_202654cuda3std3__45__cpo5beginE
	.align		8
        /*0018*/ 	.dword	_ZN40_INTERNAL_44157744_4_k_cu_b6d9561b_202654cuda3std3__45__cpo3endE
	.align		8
        /*0020*/ 	.dword	_ZN40_INTERNAL_44157744_4_k_cu_b6d9561b_202654cuda3std3__45__cpo6cbeginE
	.align		8
        /*0028*/ 	.dword	_ZN40_INTERNAL_44157744_4_k_cu_b6d9561b_202654cuda3std3__45__cpo4cendE
	.align		8
        /*0030*/ 	.dword	_ZN40_INTERNAL_44157744_4_k_cu_b6d9561b_202654cuda3std3__442_GLOBAL__N__44157744_4_k_cu_b6d9561b_202656ignoreE
	.align		8
        /*0038*/ 	.dword	_ZN40_INTERNAL_44157744_4_k_cu_b6d9561b_202654cuda3std3__419piecewise_constructE
	.align		8
        /*0040*/ 	.dword	_ZN40_INTERNAL_44157744_4_k_cu_b6d9561b_202654cuda3std3__48in_placeE
	.align		8
        /*0048*/ 	.dword	_ZN40_INTERNAL_44157744_4_k_cu_b6d9561b_202654cuda3std6ranges3__45__cpo4swapE
	.align		8
        /*0050*/ 	.dword	_ZN40_INTERNAL_44157744_4_k_cu_b6d9561b_202654cuda3std6ranges3__45__cpo9iter_moveE
	.align		8
        /*0058*/ 	.dword	_ZN40_INTERNAL_44157744_4_k_cu_b6d9561b_202654cute7productE
	.align		8
        /*0060*/ 	.dword	_ZN40_INTERNAL_44157744_4_k_cu_b6d9561b_202654cute1_E
	.align		8
        /*0068*/ 	.dword	$str$22
	.align		8
        /*0070*/ 	.dword	$str$23


//--------------------- .text._ZN7cutlass13device_kernelINS_4gemm6kernel13GemmUniversalIN4cute5tupleIJiiiiEEENS1_10collective13CollectiveMmaINS1_34MainloopSm90TmaGmmaWarpSpecializedILi6ENS5_IJNS4_1CILi1EEESB_SB_EEENS1_32KernelTmaWarpSpecializedPingpongEEENS5_IJNSA_ILi64EEENSA_ILi128EEENSA_ILi32EEEEEEaNS5_IJlSB_lEEEaSJ_NS4_8TiledMMAINS4_8MMA_AtomIJNS4_4SM904GMMA27MMA_64x128x32_S32S8S8_SS_TNEEEENS4_6LayoutISC_NS5_IJNSA_ILi0EEESR_SR_EEEEENS5_IJNS4_10UnderscoreESU_SU_EEEEENS4_13SM90_TMA_LOADENS4_14ComposedLayoutINS4_7SwizzleILi1ELi4ELi3EEENS4_18smem_ptr_flag_bitsILi8EEENSQ_INS5_IJNSA_ILi8EEESH_EEENS5_IJSH_SB_EEEEEEEvNS4_8identityESX_S17_vS18_EENS_8epilogue10collective6detail29Sm90TmaWarpSpecializedAdapterINS1B_15DefaultEpilogueIaSJ_SJ_NS1A_6thread17LinearCombinationIaLi1EiiLNS1F_9ScaleType4KindE0ELNS_15FloatRoundStyleE2EaEENS1_15EpilogueDefaultEEEEEvvEEEEvNT_6ParamsE --------------------------
	.section	.text._ZN7cutlass13device_kernelINS_4gemm6kernel13GemmUniversalIN4cute5tupleIJiiiiEEENS1_10collective13CollectiveMmaINS1_34MainloopSm90TmaGmmaWarpSpecializedILi6ENS5_IJNS4_1CILi1EEESB_SB_EEENS1_32KernelTmaWarpSpecializedPingpongEEENS5_IJNSA_ILi64EEENSA_ILi128EEENSA_ILi32EEEEEEaNS5_IJlSB_lEEEaSJ_NS4_8TiledMMAINS4_8MMA_AtomIJNS4_4SM904GMMA27MMA_64x128x32_S32S8S8_SS_TNEEEENS4_6LayoutISC_NS5_IJNSA_ILi0EEESR_SR_EEEEENS5_IJNS4_10UnderscoreESU_SU_EEEEENS4_13SM90_TMA_LOADENS4_14ComposedLayoutINS4_7SwizzleILi1ELi4ELi3EEENS4_18smem_ptr_flag_bitsILi8EEENSQ_INS5_IJNSA_ILi8EEESH_EEENS5_IJSH_SB_EEEEEEEvNS4_8identityESX_S17_vS18_EENS_8epilogue10collective6detail29Sm90TmaWarpSpecializedAdapterINS1B_15DefaultEpilogueIaSJ_SJ_NS1A_6thread17LinearCombinationIaLi1EiiLNS1F_9ScaleType4KindE0ELNS_15FloatRoundStyleE2EaEENS1_15EpilogueDefaultEEEEEvvEEEEvNT_6ParamsE,"ax",@progbits
	.align	128
.text._ZN7cutlass13device_kernelINS_4gemm6kernel13GemmUniversalIN4cute5tupleIJiiiiEEENS1_10collective13CollectiveMmaINS1_34MainloopSm90TmaGmmaWarpSpecializedILi6ENS5_IJNS4_1CILi1EEESB_SB_EEENS1_32KernelTmaWarpSpecializedPingpongEEENS5_IJNSA_ILi64EEENSA_ILi128EEENSA_ILi32EEEEEEaNS5_IJlSB_lEEEaSJ_NS4_8TiledMMAINS4_8MMA_AtomIJNS4_4SM904GMMA27MMA_64x128x32_S32S8S8_SS_TNEEEENS4_6LayoutISC_NS5_IJNSA_ILi0EEESR_SR_EEEEENS5_IJNS4_10UnderscoreESU_SU_EEEEENS4_13SM90_TMA_LOADENS4_14ComposedLayoutINS4_7SwizzleILi1ELi4ELi3EEENS4_18smem_ptr_flag_bitsILi8EEENSQ_INS5_IJNSA_ILi8EEESH_EEENS5_IJSH_SB_EEEEEEEvNS4_8identityESX_S17_vS18_EENS_8epilogue10collective6detail29Sm90TmaWarpSpecializedAdapterINS1B_15DefaultEpilogueIaSJ_SJ_NS1A_6thread17LinearCombinationIaLi1EiiLNS1F_9ScaleType4KindE0ELNS_15FloatRoundStyleE2EaEENS1_15EpilogueDefaultEEEEEvvEEEEvNT_6ParamsE:
        .type           _ZN7cutlass13device_kernelINS_4gemm6kernel13GemmUniversalIN4cute5tupleIJiiiiEEENS1_10collective13CollectiveMmaINS1_34MainloopSm90TmaGmmaWarpSpecializedILi6ENS5_IJNS4_1CILi1EEESB_SB_EEENS1_32KernelTmaWarpSpecializedPingpongEEENS5_IJNSA_ILi64EEENSA_ILi128EEENSA_ILi32EEEEEEaNS5_IJlSB_lEEEaSJ_NS4_8TiledMMAINS4_8MMA_AtomIJNS4_4SM904GMMA27MMA_64x128x32_S32S8S8_SS_TNEEEENS4_6LayoutISC_NS5_IJNSA_ILi0EEESR_SR_EEEEENS5_IJNS4_10UnderscoreESU_SU_EEEEENS4_13SM90_TMA_LOADENS4_14ComposedLayoutINS4_7SwizzleILi1ELi4ELi3EEENS4_18smem_ptr_flag_bitsILi8EEENSQ_INS5_IJNSA_ILi8EEESH_EEENS5_IJSH_SB_EEEEEEEvNS4_8identityESX_S17_vS18_EENS_8epilogue10collective6detail29Sm90TmaWarpSpecializedAdapterINS1B_15DefaultEpilogueIaSJ_SJ_NS1A_6thread17LinearCombinationIaLi1EiiLNS1F_9ScaleType4KindE0ELNS_15FloatRoundStyleE2EaEENS1_15EpilogueDefaultEEEEEvvEEEEvNT_6ParamsE,@function
        .size           _ZN7cutlass13device_kernelINS_4gemm6kernel13GemmUniversalIN4cute5tupleIJiiiiEEENS1_10collective13CollectiveMmaINS1_34MainloopSm90TmaGmmaWarpSpecializedILi6ENS5_IJNS4_1CILi1EEESB_SB_EEENS1_32KernelTmaWarpSpecializedPingpongEEENS5_IJNSA_ILi64EEENSA_ILi128EEENSA_ILi32EEEEEEaNS5_IJlSB_lEEEaSJ_NS4_8TiledMMAINS4_8MMA_AtomIJNS4_4SM904GMMA27MMA_64x128x32_S32S8S8_SS_TNEEEENS4_6LayoutISC_NS5_IJNSA_ILi0EEESR_SR_EEEEENS5_IJNS4_10UnderscoreESU_SU_EEEEENS4_13SM90_TMA_LOADENS4_14ComposedLayoutINS4_7SwizzleILi1ELi4ELi3EEENS4_18smem_ptr_flag_bitsILi8EEENSQ_INS5_IJNSA_ILi8EEESH_EEENS5_IJSH_SB_EEEEEEEvNS4_8identityESX_S17_vS18_EENS_8epilogue10collective6detail29Sm90TmaWarpSpecializedAdapterINS1B_15DefaultEpilogueIaSJ_SJ_NS1A_6thread17LinearCombinationIaLi1EiiLNS1F_9ScaleType4KindE0ELNS_15FloatRoundStyleE2EaEENS1_15EpilogueDefaultEEEEEvvEEEEvNT_6ParamsE,(.L_x_205 - _ZN7cutlass13device_kernelINS_4gemm6kernel13GemmUniversalIN4cute5tupleIJiiiiEEENS1_10collective13CollectiveMmaINS1_34MainloopSm90TmaGmmaWarpSpecializedILi6ENS5_IJNS4_1CILi1EEESB_SB_EEENS1_32KernelTmaWarpSpecializedPingpongEEENS5_IJNSA_ILi64EEENSA_ILi128EEENSA_ILi32EEEEEEaNS5_IJlSB_lEEEaSJ_NS4_8TiledMMAINS4_8MMA_AtomIJNS4_4SM904GMMA27MMA_64x128x32_S32S8S8_SS_TNEEEENS4_6LayoutISC_NS5_IJNSA_ILi0EEESR_SR_EEEEENS5_IJNS4_10UnderscoreESU_SU_EEEEENS4_13SM90_TMA_LOADENS4_14ComposedLayoutINS4_7SwizzleILi1ELi4ELi3EEENS4_18smem_ptr_flag_bitsILi8EEENSQ_INS5_IJNSA_ILi8EEESH_EEENS5_IJSH_SB_EEEEEEEvNS4_8identityESX_S17_vS18_EENS_8epilogue10collective6detail29Sm90TmaWarpSpecializedAdapterINS1B_15DefaultEpilogueIaSJ_SJ_NS1A_6thread17LinearCombinationIaLi1EiiLNS1F_9ScaleType4KindE0ELNS_15FloatRoundStyleE2EaEENS1_15EpilogueDefaultEEEEEvvEEEEvNT_6ParamsE)
        .other          _ZN7cutlass13device_kernelINS_4gemm6kernel13GemmUniversalIN4cute5tupleIJiiiiEEENS1_10collective13CollectiveMmaINS1_34MainloopSm90TmaGmmaWarpSpecializedILi6ENS5_IJNS4_1CILi1EEESB_SB_EEENS1_32KernelTmaWarpSpecializedPingpongEEENS5_IJNSA_ILi64EEENSA_ILi128EEENSA_ILi32EEEEEEaNS5_IJlSB_lEEEaSJ_NS4_8TiledMMAINS4_8MMA_AtomIJNS4_4SM904GMMA27MMA_64x128x32_S32S8S8_SS_TNEEEENS4_6LayoutISC_NS5_IJNSA_ILi0EEESR_SR_EEEEENS5_IJNS4_10UnderscoreESU_SU_EEEEENS4_13SM90_TMA_LOADENS4_14ComposedLayoutINS4_7SwizzleILi1ELi4ELi3EEENS4_18smem_ptr_flag_bitsILi8EEENSQ_INS5_IJNSA_ILi8EEESH_EEENS5_IJSH_SB_EEEEEEEvNS4_8identityESX_S17_vS18_EENS_8epilogue10collective6detail29Sm90TmaWarpSpecializedAdapterINS1B_15DefaultEpilogueIaSJ_SJ_NS1A_6thread17LinearCombinationIaLi1EiiLNS1F_9ScaleType4KindE0ELNS_15FloatRoundStyleE2EaEENS1_15EpilogueDefaultEEEEEvvEEEEvNT_6ParamsE,@"STO_CUDA_ENTRY STV_DEFAULT"
_ZN7cutlass13device_kernelINS_4gemm6kernel13GemmUniversalIN4cute5tupleIJiiiiEEENS1_10collective13CollectiveMmaINS1_34MainloopSm90TmaGmmaWarpSpecializedILi6ENS5_IJNS4_1CILi1EEESB_SB_EEENS1_32KernelTmaWarpSpecializedPingpongEEENS5_IJNSA_ILi64EEENSA_ILi128EEENSA_ILi32EEEEEEaNS5_IJlSB_lEEEaSJ_NS4_8TiledMMAINS4_8MMA_AtomIJNS4_4SM904GMMA27MMA_64x128x32_S32S8S8_SS_TNEEEENS4_6LayoutISC_NS5_IJNSA_ILi0EEESR_SR_EEEEENS5_IJNS4_10UnderscoreESU_SU_EEEEENS4_13SM90_TMA_LOADENS4_14ComposedLayoutINS4_7SwizzleILi1ELi4ELi3EEENS4_18smem_ptr_flag_bitsILi8EEENSQ_INS5_IJNSA_ILi8EEESH_EEENS5_IJSH_SB_EEEEEEEvNS4_8identityESX_S17_vS18_EENS_8epilogue10collective6detail29Sm90TmaWarpSpecializedAdapterINS1B_15DefaultEpilogueIaSJ_SJ_NS1A_6thread17LinearCombinationIaLi1EiiLNS1F_9ScaleType4KindE0ELNS_15FloatRoundStyleE2EaEENS1_15EpilogueDefaultEEEEEvvEEEEvNT_6ParamsE:
[----:B------:R-:W0:Y:S02]  /*0000*/  LDC R1, c[0x0][0x28] ;  /* 0x00000a00ff017b82 */ /* 0x000e240000000800 */
[----:B0-----:R-:W-:Y:S01]  /*0010*/  VIADD R1, R1, 0xfffffff8 ;  /* 0xfffffff801017836 */ /* 0x001fe20000000000 */
[----:B------:R-:W0:Y:S01]  /*0020*/  S2R R5, SR_TID.X ;  /* 0x0000000000057919 */ /* 0x000e220000002100 */
[----:B------:R-:W-:Y:S01]  /*0030*/  ELECT P0, URZ, PT ;  /* 0x00000000003f782f */ /* 0x000fe20003800000 */
[----:B------:R-:W-:Y:S01]  /*0040*/  BSSY B0, `(.L_x_0) ;  /* 0x000000f000007945 */ /* 0x000fe20003800000 */
[--C-:B0-----:R-:W-:Y:S02]  /*0050*/  SHF.R.U32.HI R0, RZ, 0x5, R5.reuse ;  /* 0x00000005ff007819 */ /* 0x101fe40000011605 */
[----:B------:R-:W-:-:S03]  /*0060*/  SHF.R.U32.HI R4, RZ, 0x7, R5 ;  /* 0x00000007ff047819 */ /* 0x000fc60000011605 */
[----:B------:R-:W0:Y:S04]  /*0070*/  SHFL.IDX PT, R2, R0, RZ, 0x1f ;  /* 0x00001fff00027589 */ /* 0x000e2800000e0000 */
[----:B------:R1:W2:Y:S01]  /*0080*/  SHFL.IDX PT, R7, R4, RZ, 0x1f ;  /* 0x00001fff04077589 */ /* 0x0002a200000e0000 */
[----:B0-----:R-:W-:-:S13]  /*0090*/  ISETP.NE.OR P0, PT, R2, RZ, !P0 ;  /* 0x000000ff0200720c */ /* 0x001fda0004705670 */
[----:B-12---:R-:W-:Y:S05]  /*00a0*/  @P0 BRA `(.L_x_1) ;  /* 0x0000000000200947 */ /* 0x006fea0003800000 */
[----:B------:R-:W-:Y:S02]  /*00b0*/  ULDC.64 UR4, c[0x0][0x198] ;  /* 0x0000660000047ab9 */ /* 0x000fe40000000a00 */
[----:B------:R-:W-:Y:S02]  /*00c0*/  UIADD3 UR6, UP0, UR4, 0xf0, URZ ;  /* 0x000000f004067890 */ /* 0x000fe4000ff1e03f */
[----:B------:R-:W-:Y:S02]  /*00d0*/  UIADD3 UR4, UP1, UR4, 0x1f0, URZ ;  /* 0x000001f004047890 */ /* 0x000fe4000ff3e03f */
[----:B------:R-:W-:Y:S02]  /*00e0*/  UIADD3.X UR7, URZ, UR5, URZ, UP0, !UPT ;  /* 0x000000053f077290 */ /* 0x000fe400087fe43f */
[----:B------:R-:W-:-:S07]  /*00f0*/  UIADD3.X UR5, URZ, UR5, URZ, UP1, !UPT ;  /* 0x000000053f057290 */ /* 0x000fce0008ffe43f */
[----:B------:R0:W-:Y:S02]  /*0100*/  UTMACCTL.PF [UR6] ;  /* 0x00000000060079b9 */ /* 0x0001e40008040000 */
[----:B------:R0:W-:Y:S02]  /*0110*/  UTMACCTL.PF [UR4] ;  /* 0x00000000040079b9 */ /* 0x0001e40008040000 */
[----:B0-----:R-:W-:Y:S01]  /*0120*/  NOP ;  /* 0x0000000000007918 */ /* 0x001fe20000000000 */
.L_x_1:
[----:B------:R-:W-:Y:S05]  /*0130*/  BSYNC B0 ;  /* 0x0000000000007941 */ /* 0x000fea0003800000 */
.L_x_0:
[----:B------:R-:W0:Y:S02]  /*0140*/  SHFL.IDX PT, R3, R0, RZ, 0x1f ;  /* 0x00001fff00037589 */ /* 0x000e2400000e0000 */
[----:B0-----:R-:W-:-:S13]  /*0150*/  ISETP.NE.AND P0, PT, R3, RZ, PT ;  /* 0x000000ff0300720c */ /* 0x001fda0003f05270 */
[----:B------:R-:W-:Y:S05]  /*0160*/  @P0 BRA `(.L_x_2) ;  /* 0x0000000000680947 */ /* 0x000fea0003800000 */
[----:B------:R-:W0:Y:S01]  /*0170*/  S2UR UR8, SR_CgaCtaId ;  /* 0x00000000000879c3 */ /* 0x000e220000008800 */
[----:B------:R-:W-:Y:S01]  /*0180*/  UMOV UR4, 0x400 ;  /* 0x0000040000047882 */ /* 0x000fe20000000000 */
[----:B------:R-:W-:Y:S01]  /*0190*/  UMOV UR5, 0x1 ;  /* 0x0000000100057882 */ /* 0x000fe20000000000 */
[----:B------:R-:W-:Y:S01]  /*01a0*/  UMOV UR6, 0x80 ;  /* 0x0000008000067882 */ /* 0x000fe20000000000 */
[----:B------:R-:W-:Y:S01]  /*01b0*/  ELECT P0, URZ, PT ;  /* 0x00000000003f782f */ /* 0x000fe20003800000 */
[----:B------:R-:W-:-:S04]  /*01c0*/  UIADD3 UR6, -UR6, 0x100000, URZ ;  /* 0x0010000006067890 */ /* 0x000fc8000fffe13f */
[----:B------:R-:W-:Y:S02]  /*01d0*/  USHF.L.U32 UR7, UR6, 0xb, URZ ;  /* 0x0000000b06077899 */ /* 0x000fe4000800063f */
[----:B------:R-:W-:Y:S02]  /*01e0*/  USHF.L.U32 UR6, UR6, 0x1, URZ ;  /* 0x0000000106067899 */ /* 0x000fe4000800063f */
[----:B0-----:R-:W-:Y:S02]  /*01f0*/  ULEA UR8, UR8, UR4, 0x18 ;  /* 0x0000000408087291 */ /* 0x001fe4000f8ec03f */
[----:B------:R-:W-:-:S04]  /*0200*/  UIADD3 UR4, -UR5, 0x100000, URZ ;  /* 0x0010000005047890 */ /* 0x000fc8000fffe13f */
[----:B------:R-:W-:Y:S02]  /*0210*/  USHF.L.U32 UR5, UR4, 0xb, URZ ;  /* 0x0000000b04057899 */ /* 0x000fe4000800063f */
[----:B------:R-:W-:Y:S01]  /*0220*/  USHF.L.U32 UR4, UR4, 0x1, URZ ;  /* 0x0000000104047899 */ /* 0x000fe2000800063f */
[----:B------:R-:W0:Y:S11]  /*0230*/  FENCE.VIEW.ASYNC.S ;  /* 0x00000000000073c6 */ /* 0x000e360000000000 */
[----:B0-----:R0:W1:Y:S01]  /*0240*/  SYNCS.EXCH.64 URZ, [UR8], UR4 ;  /* 0x00000004083f75b2 */ /* 0x0010620008000100 */
[----:B------:R0:W2:Y:S01]  /*0250*/  SYNCS.EXCH.64 URZ, [UR8+0x30], UR6 ;  /* 0x00003006083f75b2 */ /* 0x0000a20008000100 */
[----:B------:R0:W3:Y:S01]  /*0260*/  SYNCS.EXCH.64 URZ, [UR8+0x8], UR4 ;  /* 0x00000804083f75b2 */ /* 0x0000e20008000100 */
[----:B------:R0:W4:Y:S01]  /*0270*/  SYNCS.EXCH.64 URZ, [UR8+0x38], UR6 ;  /* 0x00003806083f75b2 */ /* 0x0001220008000100 */
[----:B------:R0:W0:Y:S01]  /*0280*/  SYNCS.EXCH.64 URZ, [UR8+0x10], UR4 ;  /* 0x00001004083f75b2 */ /* 0x0000220008000100 */
[----:B------:R0:W0:Y:S01]  /*0290*/  SYNCS.EXCH.64 URZ, [UR8+0x40], UR6 ;  /* 0x00004006083f75b2 */ /* 0x0000220008000100 */
[----:B------:R0:W0:Y:S01]  /*02a0*/  SYNCS.EXCH.64 URZ, [UR8+0x18], UR4 ;  /* 0x00001804083f75b2 */ /* 0x0000220008000100 */
[----:B------:R0:W0:Y:S01]  /*02b0*/  SYNCS.EXCH.64 URZ, [UR8+0x48], UR6 ;  /* 0x00004806083f75b2 */ /* 0x0000220008000100 */
[----:B------:R0:W0:Y:S01]  /*02c0*/  SYNCS.EXCH.64 URZ, [UR8+0x20], UR4 ;  /* 0x00002004083f75b2 */ /* 0x0000220008000100 */
[----:B------:R0:W0:Y:S01]  /*02d0*/  SYNCS.EXCH.64 URZ, [UR8+0x50], UR6 ;  /* 0x00005006083f75b2 */ /* 0x0000220008000100 */
[----:B------:R0:W0:Y:S01]  /*02e0*/  SYNCS.EXCH.64 URZ, [UR8+0x28], UR4 ;  /* 0x00002804083f75b2 */ /* 0x0000220008000100 */
[----:B------:R0:W0:Y:S01]  /*02f0*/  SYNCS.EXCH.64 URZ, [UR8+0x58], UR6 ;  /* 0x00005806083f75b2 */ /* 0x0000220008000100 */
[----:B------:R-:W-:Y:S01]  /*0300*/  NOP ;  /* 0x0000000000007918 */ /* 0x000fe20000000000 */
.L_x_2:
[----:B------:R-:W5:Y:S01]  /*0310*/  SHFL.IDX PT, R6, R0, RZ, 0x1f ;  /* 0x00001fff00067589 */ /* 0x000f6200000e0000 */
[----:B------:R-:W-:Y:S01]  /*0320*/  ELECT P0, URZ, PT ;  /* 0x00000000003f782f */ /* 0x000fe20003800000 */
[----:B------:R-:W-:Y:S01]  /*0330*/  NOP ;  /* 0x0000000000007918 */ /* 0x000fe20000000000 */
[----:B------:R-:W-:Y:S01]  /*0340*/  ELECT P1, URZ, PT ;  /* 0x00000000003f782f */ /* 0x000fe20003820000 */
[----:B------:R1:W2:Y:S01]  /*0350*/  SHFL.IDX PT, R3, R0, RZ, 0x1f ;  /* 0x00001fff00037589 */ /* 0x0002a200000e0000 */
[----:B0-----:R-:W-:Y:S01]  /*0360*/  UMOV UR4, 0x20 ;  /* 0x0000002000047882 */ /* 0x001fe20000000000 */
[----:B------:R-:W-:Y:S01]  /*0370*/  UMOV UR11, 0x80 ;  /* 0x00000080000b7882 */ /* 0x000fe20000000000 */
[----:B------:R-:W-:Y:S01]  /*0380*/  NOP ;  /* 0x0000000000007918 */ /* 0x000fe20000000000 */
[----:B------:R-:W0:Y:S01]  /*0390*/  SHFL.IDX PT, R4, R4, RZ, 0x1f ;  /* 0x00001fff04047589 */ /* 0x000e2200000e0000 */
[C---:B------:R-:W-:Y:S01]  /*03a0*/  VIADD R31, R7.reuse, 0xffffffff ;  /* 0xffffffff071f7836 */ /* 0x040fe20000000000 */
[----:B------:R-:W-:Y:S01]  /*03b0*/  ULDC.64 UR36, c[0x0][0x208] ;  /* 0x0000820000247ab9 */ /* 0x000fe20000000a00 */
[----:B------:R-:W-:-:S02]  /*03c0*/  ISETP.NE.AND P2, PT, R7, RZ, PT ;  /* 0x000000ff0700720c */ /* 0x000fc40003f45270 */
[----:B-1----:R-:W-:Y:S02]  /*03d0*/  SHF.R.S32.HI R0, RZ, 0x1f, R5 ;  /* 0x0000001fff007819 */ /* 0x002fe40000011405 */
[----:B------:R-:W-:Y:S02]  /*03e0*/  ISETP.GE.U32.AND P3, PT, R31, 0x2, PT ;  /* 0x000000021f00780c */ /* 0x000fe40003f66070 */
[----:B------:R-:W-:-:S04]  /*03f0*/  LEA.HI R0, R0, R5, RZ, 0x7 ;  /* 0x0000000500007211 */ /* 0x000fc800078f38ff */
[----:B------:R-:W-:Y:S02]  /*0400*/  LOP3.LUT R0, R0, 0xffffff80, RZ, 0xc0, !PT ;  /* 0xffffff8000007812 */ /* 0x000fe400078ec0ff */
[----:B-----5:R-:W-:Y:S02]  /*0410*/  ISETP.NE.OR P0, PT, R6, RZ, !P0 ;  /* 0x000000ff0600720c */ /* 0x020fe40004705670 */
[----:B--2---:R-:W-:Y:S02]  /*0420*/  ISETP.NE.OR P1, PT, R3, RZ, !P1 ;  /* 0x000000ff0300720c */ /* 0x004fe40004f25670 */
[----:B------:R-:W-:Y:S02]  /*0430*/  SHF.R.S32.HI R3, RZ, 0x1f, R2 ;  /* 0x0000001fff037819 */ /* 0x000fe40000011402 */
[----:B0-----:R-:W-:Y:S01]  /*0440*/  R2UR UR43, R4 ;  /* 0x00000000042b72ca */ /* 0x001fe200000e0000 */
[----:B------:R-:W-:Y:S01]  /*0450*/  IMAD.IADD R4, R5, 0x1, -R0 ;  /* 0x0000000105047824 */ /* 0x000fe200078e0a00 */
[----:B------:R-:W-:-:S05]  /*0460*/  LEA.HI R3, R3, R2, RZ, 0x2 ;  /* 0x0000000203037211 */ /* 0x000fca00078f10ff */
[----:B------:R-:W-:Y:S01]  /*0470*/  VOTEU.ALL UP0, P0 ;  /* 0x00000000003f7886 */ /* 0x000fe20000000000 */
[----:B------:R-:W-:Y:S01]  /*0480*/  LOP3.LUT R3, R3, 0xfffffffc, RZ, 0xc0, !PT ;  /* 0xfffffffc03037812 */ /* 0x000fe200078ec0ff */
[----:B------:R-:W-:-:S03]  /*0490*/  VOTEU.ALL UP1, P1 ;  /* 0x00000000003f7886 */ /* 0x000fc60000820000 */
[----:B------:R-:W0:Y:S01]  /*04a0*/  @!UP0 S2UR UR7, SR_CgaCtaId ;  /* 0x00000000000789c3 */ /* 0x000e220000008800 */
[----:B------:R-:W-:Y:S01]  /*04b0*/  @!UP0 UMOV UR6, 0x400 ;  /* 0x0000040000068882 */ /* 0x000fe20000000000 */
[----:B------:R-:W-:-:S04]  /*04c0*/  @!UP0 UIADD3 UR4, -UR4, 0x100000, URZ ;  /* 0x0010000004048890 */ /* 0x000fc8000fffe13f */
[----:B------:R-:W-:Y:S02]  /*04d0*/  @!UP0 USHF.L.U32 UR5, UR4, 0xb, URZ ;  /* 0x0000000b04058899 */ /* 0x000fe4000800063f */
[----:B------:R-:W-:Y:S01]  /*04e0*/  @!UP0 USHF.L.U32 UR4, UR4, 0x1, URZ ;  /* 0x0000000104048899 */ /* 0x000fe2000800063f */
[----:B------:R-:W-:Y:S01]  /*04f0*/  IMAD.IADD R14, R2, 0x1, -R3 ;  /* 0x00000001020e7824 */ /* 0x000fe200078e0a03 */
[----:B------:R-:W-:Y:S01]  /*0500*/  @!UP1 UMOV UR9, 0x400 ;  /* 0x0000040000099882 */ /* 0x000fe20000000000 */
[----:B------:R-:W-:Y:S01]  /*0510*/  VOTEU.ALL UP2, P1 ;  /* 0x00000000003f7886 */ /* 0x000fe20000840000 */
[----:B------:R-:W-:Y:S01]  /*0520*/  VOTEU.ALL UP3, P1 ;  /* 0x00000000003f7886 */ /* 0x000fe20000860000 */
[----:B------:R-:W-:Y:S01]  /*0530*/  VOTEU.ALL UP4, P1 ;  /* 0x00000000003f7886 */ /* 0x000fe20000880000 */
[----:B------:R-:W1:Y:S01]  /*0540*/  @!UP1 S2UR UR10, SR_CgaCtaId ;  /* 0x00000000000a99c3 */ /* 0x000e620000008800 */
[----:B------:R-:W-:Y:S01]  /*0550*/  VOTEU.ALL UP5, P1 ;  /* 0x00000000003f7886 */ /* 0x000fe200008a0000 */
[----:B0-----:R-:W-:-:S02]  /*0560*/  @!UP0 ULEA UR8, UR7, UR6, 0x18 ;  /* 0x0000000607088291 */ /* 0x001fc4000f8ec03f */
[----:B------:R-:W-:-:S04]  /*0570*/  @!UP1 UIADD3 UR6, -UR11, 0x100000, URZ ;  /* 0x001000000b069890 */ /* 0x000fc8000fffe13f */
[----:B------:R-:W-:Y:S02]  /*0580*/  @!UP1 USHF.L.U32 UR7, UR6, 0xb, URZ ;  /* 0x0000000b06079899 */ /* 0x000fe4000800063f */
[----:B------:R-:W-:Y:S01]  /*0590*/  @!UP1 USHF.L.U32 UR6, UR6, 0x1, URZ ;  /* 0x0000000106069899 */ /* 0x000fe2000800063f */
[----:B------:R-:W-:Y:S01]  /*05a0*/  VOTEU.ALL UP0, P0 ;  /* 0x00000000003f7886 */ /* 0x000fe20000000000 */
[----:B-1----:R-:W-:Y:S01]  /*05b0*/  @!UP1 ULEA UR9, UR10, UR9, 0x18 ;  /* 0x000000090a099291 */ /* 0x002fe2000f8ec03f */
[----:B------:R-:W-:Y:S02]  /*05c0*/  VOTEU.ALL UP1, P0 ;  /* 0x00000000003f7886 */ /* 0x000fe40000020000 */
[----:B------:R-:W-:Y:S01]  /*05d0*/  ULDC.64 UR10, c[0x0][0x598] ;  /* 0x00016600000a7ab9 */ /* 0x000fe20000000a00 */
[----:B------:R-:W-:Y:S01]  /*05e0*/  ISETP.NE.AND P0, PT, R14, 0x3, PT ;  /* 0x000000030e00780c */ /* 0x000fe20003f05270 */
[----:B------:R-:W0:Y:S02]  /*05f0*/  FENCE.VIEW.ASYNC.S ;  /* 0x00000000000073c6 */ /* 0x000e240000000000 */
[----:B0-----:R0:W3:Y:S01]  /*0600*/  @!UP0 SYNCS.EXCH.64 URZ, [UR8+0x90], UR4 ;  /* 0x00009004083f85b2 */ /* 0x0010e20008000100 */
[----:B------:R-:W-:-:S02]  /*0610*/  ISETP.NE.U32.AND P1, PT, RZ, UR10, PT ;  /* 0x0000000aff007c0c */ /* 0x000fc4000bf25070 */
[----:B------:R-:W-:Y:S02]  /*0620*/  ISETP.EQ.OR P0, PT, R14, RZ, !P0 ;  /* 0x000000ff0e00720c */ /* 0x000fe40004702670 */
[----:B------:R-:W-:Y:S02]  /*0630*/  ISETP.NE.AND.EX P1, PT, RZ, UR11, PT, P1 ;  /* 0x0000000bff007c0c */ /* 0x000fe4000bf25310 */
[----:B------:R-:W-:-:S04]  /*0640*/  ISETP.EQ.AND P0, PT, R7, RZ, P0 ;  /* 0x000000ff0700720c */ /* 0x000fc80000702270 */
[----:B------:R-:W-:-:S04]  /*0650*/  SEL R23, RZ, 0x1, !P0 ;  /* 0x00000001ff177807 */ /* 0x000fc80004000000 */
[----:B------:R-:W-:Y:S01]  /*0660*/  SEL R23, R23, 0x2, P3 ;  /* 0x0000000217177807 */ /* 0x000fe20001800000 */
[----:B------:R0:W3:Y:S01]  /*0670*/  @!UP1 SYNCS.EXCH.64 URZ, [UR8+0x98], UR4 ;  /* 0x00009804083f95b2 */ /* 0x0000e20008000100 */
[----:B------:R-:W-:Y:S01]  /*0680*/  NOP ;  /* 0x0000000000007918 */ /* 0x000fe20000000000 */
[----:B------:R0:W3:Y:S01]  /*0690*/  @!UP2 SYNCS.EXCH.64 URZ, [UR9+0x70], UR6 ;  /* 0x00007006093fa5b2 */ /* 0x0000e20008000100 */
[----:B------:R0:W3:Y:S01]  /*06a0*/  @!UP3 SYNCS.EXCH.64 URZ, [UR9+0x78], UR6 ;  /* 0x00007806093fb5b2 */ /* 0x0000e20008000100 */
[----:B------:R0:W3:Y:S01]  /*06b0*/  @!UP4 SYNCS.EXCH.64 URZ, [UR9+0x80], UR6 ;  /* 0x00008006093fc5b2 */ /* 0x0000e20008000100 */
[----:B------:R0:W3:Y:S01]  /*06c0*/  @!UP5 SYNCS.EXCH.64 URZ, [UR9+0x88], UR6 ;  /* 0x00008806093fd5b2 */ /* 0x0000e20008000100 */
[----:B------:R-:W-:Y:S01]  /*06d0*/  NOP ;  /* 0x0000000000007918 */ /* 0x000fe20000000000 */
[----:B---34-:R-:W-:Y:S06]  /*06e0*/  BAR.SYNC.DEFER_BLOCKING 0x0 ;  /* 0x0000000000007b1d */ /* 0x018fec0000010000 */
[----:B0-----:R-:W-:Y:S05]  /*06f0*/  @!P1 BRA `(.L_x_3) ;  /* 0x00000000001c9947 */ /* 0x001fea0003800000 */
[----:B------:R-:W0:Y:S02]  /*0700*/  LDC.64 R2, c[0x0][0x598] ;  /* 0x00016600ff027b82 */ /* 0x000e240000000a00 */
[----:B0-----:R-:W2:Y:S02]  /*0710*/  LDG.E.64 R2, desc[UR36][R2.64] ;  /* 0x0000002402027981 */ /* 0x001ea4000c1e1b00 */
[----:B--2---:R-:W-:-:S04]  /*0720*/  ISETP.NE.U32.AND P0, PT, R2, RZ, PT ;  /* 0x000000ff0200720c */ /* 0x004fc80003f05070 */
[----:B------:R-:W-:-:S13]  /*0730*/  ISETP.NE.AND.EX P0, PT, R3, RZ, PT, P0 ;  /* 0x000000ff0300720c */ /* 0x000fda0003f05300 */
[----:B------:R-:W-:Y:S05]  /*0740*/  @!P0 BRA `(.L_x_3) ;  /* 0x0000000000088947 */ /* 0x000fea0003800000 */
[----:B------:R1:W5:Y:S01]  /*0750*/  LD.E R88, desc[UR36][R2.64] ;  /* 0x0000002402587980 */ /* 0x000362000c101900 */
[----:B------:R-:W-:Y:S05]  /*0760*/  BRA `(.L_x_4) ;  /* 0x0000000000247947 */ /* 0x000fea0003800000 */
.L_x_3:
[----:B------:R-:W-:Y:S02]  /*0770*/  ULDC.64 UR4, c[0x0][0x588] ;  /* 0x0001620000047ab9 */ /* 0x000fe40000000a00 */
[----:B------:R-:W-:-:S04]  /*0780*/  ISETP.NE.U32.AND P0, PT, RZ, UR4, PT ;  /* 0x00000004ff007c0c */ /* 0x000fc8000bf05070 */
[----:B------:R-:W-:-:S13]  /*0790*/  ISETP.NE.AND.EX P0, PT, RZ, UR5, PT, P0 ;  /* 0x00000005ff007c0c */ /* 0x000fda000bf05300 */
[----:B------:R-:W-:Y:S05]  /*07a0*/  @!P0 BRA `(.L_x_5) ;  /* 0x00000000000c8947 */ /* 0x000fea0003800000 */
[----:B------:R-:W0:Y:S02]  /*07b0*/  LDC.64 R88, c[0x0][0x588] ;  /* 0x00016200ff587b82 */ /* 0x000e240000000a00 */
[----:B0-----:R0:W5:Y:S01]  /*07c0*/  LDG.E R88, desc[UR36][R88.64] ;  /* 0x0000002458587981 */ /* 0x001162000c1e1900 */
[----:B------:R-:W-:Y:S05]  /*07d0*/  BRA `(.L_x_4) ;  /* 0x0000000000087947 */ /* 0x000fea0003800000 */
.L_x_5:
[----:B------:R-:W-:Y:S02]  /*07e0*/  ULDC UR4, c[0x0][0x580] ;  /* 0x0001600000047ab9 */ /* 0x000fe40000000800 */
[----:B------:R-:W-:-:S07]  /*07f0*/  IMAD.U32 R88, RZ, RZ, UR4 ;  /* 0x00000004ff587e24 */ /* 0x000fce000f8e00ff */
.L_x_4:
[----:B------:R-:W-:Y:S02]  /*0800*/  ULDC.64 UR4, c[0x0][0x5a0] ;  /* 0x0001680000047ab9 */ /* 0x000fe40000000a00 */
[----:B------:R-:W-:-:S04]  /*0810*/  ISETP.NE.U32.AND P0, PT, RZ, UR4, PT ;  /* 0x00000004ff007c0c */ /* 0x000fc8000bf05070 */
[----:B------:R-:W-:-:S13]  /*0820*/  ISETP.NE.AND.EX P0, PT, RZ, UR5, PT, P0 ;  /* 0x00000005ff007c0c */ /* 0x000fda000bf05300 */
[----:B------:R-:W-:Y:S05]  /*0830*/  @!P0 BRA `(.L_x_6) ;  /* 0x00000000001c8947 */ /* 0x000fea0003800000 */
[----:B-1----:R-:W1:Y:S02]  /*0840*/  LDC.64 R2, c[0x0][0x5a0] ;  /* 0x00016800ff027b82 */ /* 0x002e640000000a00 */
[----:B-1----:R-:W2:Y:S02]  /*0850*/  LDG.E.64 R2, desc[UR36][R2.64] ;  /* 0x0000002402027981 */ /* 0x002ea4000c1e1b00 */
[----:B--2---:R-:W-:-:S04]  /*0860*/  ISETP.NE.U32.AND P0, PT, R2, RZ, PT ;  /* 0x000000ff0200720c */ /* 0x004fc80003f05070 */
[----:B------:R-:W-:-:S13]  /*0870*/  ISETP.NE.AND.EX P0, PT, R3, RZ, PT, P0 ;  /* 0x000000ff0300720c */ /* 0x000fda0003f05300 */
[----:B------:R-:W-:Y:S05]  /*0880*/  @!P0 BRA `(.L_x_6) ;  /* 0x0000000000088947 */ /* 0x000fea0003800000 */
[----:B0-----:R2:W5:Y:S01]  /*0890*/  LD.E R89, desc[UR36][R2.64] ;  /* 0x0000002402597980 */ /* 0x001562000c101900 */
[----:B------:R-:W-:Y:S05]  /*08a0*/  BRA `(.L_x_7) ;  /* 0x0000000000247947 */ /* 0x000fea0003800000 */
.L_x_6:
[----:B------:R-:W-:Y:S02]  /*08b0*/  ULDC.64 UR4, c[0x0][0x590] ;  /* 0x0001640000047ab9 */ /* 0x000fe40000000a00 */
[----:B------:R-:W-:-:S04]  /*08c0*/  ISETP.NE.U32.AND P0, PT, RZ, UR4, PT ;  /* 0x00000004ff007c0c */ /* 0x000fc8000bf05070 */
[----:B------:R-:W-:-:S13]  /*08d0*/  ISETP.NE.AND.EX P0, PT, RZ, UR5, PT, P0 ;  /* 0x00000005ff007c0c */ /* 0x000fda000bf05300 */
[----:B------:R-:W-:Y:S05]  /*08e0*/  @!P0 BRA `(.L_x_8) ;  /* 0x00000000000c8947 */ /* 0x000fea0003800000 */
[----:B-1----:R-:W0:Y:S02]  /*08f0*/  LDC.64 R2, c[0x0][0x590] ;  /* 0x00016400ff027b82 */ /* 0x002e240000000a00 */
[----:B0-----:R0:W5:Y:S01]  /*0900*/  LDG.E R89, desc[UR36][R2.64] ;  /* 0x0000002402597981 */ /* 0x001162000c1e1900 */
[----:B------:R-:W-:Y:S05]  /*0910*/  BRA `(.L_x_7) ;  /* 0x0000000000087947 */ /* 0x000fea0003800000 */
.L_x_8:
[----:B------:R-:W-:Y:S02]  /*0920*/  ULDC UR4, c[0x0][0x584] ;  /* 0x0001610000047ab9 */ /* 0x000fe40000000800 */
[----:B0-----:R-:W-:-:S07]  /*0930*/  IMAD.U32 R89, RZ, RZ, UR4 ;  /* 0x00000004ff597e24 */ /* 0x001fce000f8e00ff */
.L_x_7:
[----:B012---:R-:W0:Y:S01]  /*0940*/  LDC R2, c[0x0][0x65c] ;  /* 0x00019700ff027b82 */ /* 0x007e220000000800 */
[----:B------:R-:W1:Y:S01]  /*0950*/  S2R R15, SR_CTAID.Y ;  /* 0x00000000000f7919 */ /* 0x000e620000002600 */
[----:B------:R-:W-:Y:S01]  /*0960*/  ULDC UR6, c[0x0][0x28c] ;  /* 0x0000a30000067ab9 */ /* 0x000fe20000000800 */
[----:B------:R-:W-:Y:S01]  /*0970*/  ISETP.NE.AND P0, PT, R7, 0x2, PT ;  /* 0x000000020700780c */ /* 0x000fe20003f05270 */
[----:B------:R-:W-:Y:S01]  /*0980*/  UIADD3 UR6, UR6, 0x1f, URZ ;  /* 0x0000001f06067890 */ /* 0x000fe2000fffe03f */
[----:B------:R-:W2:Y:S01]  /*0990*/  S2R R6, SR_CTAID.X ;  /* 0x0000000000067919 */ /* 0x000ea20000002500 */
[----:B------:R-:W-:Y:S01]  /*09a0*/  UMOV UR39, URZ ;  /* 0x0000003f00277c82 */ /* 0x000fe20008000000 */
[----:B------:R-:W-:Y:S01]  /*09b0*/  UMOV UR38, URZ ;  /* 0x0000003f00267c82 */ /* 0x000fe20008000000 */
[----:B------:R-:W-:Y:S01]  /*09c0*/  USHF.R.S32.HI UR7, URZ, 0x1f, UR6 ;  /* 0x0000001f3f077899 */ /* 0x000fe20008011406 */
[----:B------:R-:W-:-:S03]  /*09d0*/  ULDC.64 UR8, c[0x0][0x650] ;  /* 0x0001940000087ab9 */ /* 0x000fc60000000a00 */
[----:B------:R-:W-:-:S04]  /*09e0*/  ULEA.HI UR7, UR7, UR6, URZ, 0x5 ;  /* 0x0000000607077291 */ /* 0x000fc8000f8f283f */
[----:B------:R-:W-:Y:S01]  /*09f0*/  USHF.R.S32.HI UR40, URZ, 0x5, UR7 ;  /* 0x000000053f287899 */ /* 0x000fe20008011407 */
[----:B0-----:R-:W-:-:S13]  /*0a00*/  ISETP.NE.AND P1, PT, R2, 0x1, PT ;  /* 0x000000010200780c */ /* 0x001fda0003f25270 */
[----:B------:R-:W2:Y:S01]  /*0a10*/  @P1 LDC R17, c[0x0][0x10] ;  /* 0x00000400ff111b82 */ /* 0x000ea20000000800 */
[----:B-1----:R-:W-:Y:S02]  /*0a20*/  @P1 IMAD.MOV.U32 R8, RZ, RZ, R15 ;  /* 0x000000ffff081224 */ /* 0x002fe400078e000f */
[----:B------:R-:W-:Y:S02]  /*0a30*/  @P1 IMAD.MOV.U32 R9, RZ, RZ, RZ ;  /* 0x000000ffff091224 */ /* 0x000fe400078e00ff */
[----:B------:R-:W-:-:S03]  /*0a40*/  @P1 IMAD.MOV.U32 R7, RZ, RZ, RZ ;  /* 0x000000ffff071224 */ /* 0x000fc600078e00ff */
[----:B------:R-:W0:Y:S01]  /*0a50*/  @!P1 LDC R3, c[0x0][0xc] ;  /* 0x00000300ff039b82 */ /* 0x000e220000000800 */
[----:B------:R-:W-:Y:S01]  /*0a60*/  ULDC UR4, c[0x0][0xc] ;  /* 0x0000030000047ab9 */ /* 0x000fe20000000800 */
[----:B------:R-:W-:Y:S02]  /*0a70*/  ULDC UR5, c[0x0][0x10] ;  /* 0x0000040000057ab9 */ /* 0x000fe40000000800 */
[----:B------:R-:W-:-:S04]  /*0a80*/  UIMAD.WIDE.U32 UR4, UR4, UR5, URZ ;  /* 0x00000005040472a5 */ /* 0x000fc8000f8e003f */
[----:B------:R-:W1:Y:S01]  /*0a90*/  LDC R0, c[0x0][0x14] ;  /* 0x00000500ff007b82 */ /* 0x000e620000000800 */
[----:B--2---:R-:W-:-:S04]  /*0aa0*/  @P1 IMAD.WIDE.U32 R16, R6, R17, R8 ;  /* 0x0000001106101225 */ /* 0x004fc800078e0008 */
[----:B------:R-:W-:Y:S02]  /*0ab0*/  @P1 IMAD.IADD R17, R17, 0x1, R7 ;  /* 0x0000000111111824 */ /* 0x000fe400078e0207 */
[----:B------:R-:W-:Y:S02]  /*0ac0*/  IMAD.MOV.U32 R7, RZ, RZ, RZ ;  /* 0x000000ffff077224 */ /* 0x000fe400078e00ff */
[----:B0-----:R-:W-:-:S04]  /*0ad0*/  @!P1 IMAD.WIDE.U32 R8, R3, R15, R6 ;  /* 0x0000000f03089225 */ /* 0x001fc800078e0006 */
[----:B------:R-:W-:Y:S02]  /*0ae0*/  @!P1 IMAD.MOV.U32 R16, RZ, RZ, R8 ;  /* 0x000000ffff109224 */ /* 0x000fe400078e0008 */
[----:B-1----:R-:W-:-:S04]  /*0af0*/  IMAD.WIDE.U32 R10, R0, UR4, RZ ;  /* 0x00000004000a7c25 */ /* 0x002fc8000f8e00ff */
[----:B------:R-:W-:Y:S01]  /*0b00*/  IMAD R3, R0, UR5, RZ ;  /* 0x0000000500037c24 */ /* 0x000fe2000f8e02ff */
[----:B------:R0:W-:Y:S01]  /*0b10*/  STL.64 [R1], R10 ;  /* 0x0000000a01007387 */ /* 0x0001e20000100a00 */
[----:B------:R-:W-:Y:S02]  /*0b20*/  @!P1 IMAD.MOV.U32 R17, RZ, RZ, R9 ;  /* 0x000000ffff119224 */ /* 0x000fe400078e0009 */
[----:B------:R-:W-:Y:S01]  /*0b30*/  IMAD.IADD R0, R11, 0x1, R3 ;  /* 0x000000010b007824 */ /* 0x000fe200078e0203 */
[----:B------:R-:W-:Y:S06]  /*0b40*/  @P0 BRA `(.L_x_9) ;  /* 0x0000000000200947 */ /* 0x000fec0003800000 */
[----:B------:R-:W-:Y:S01]  /*0b50*/  UISETP.GE.U32.AND UP0, UPT, UR40, 0x6, UPT ;  /* 0x000000062800788c */ /* 0x000fe2000bf06070 */
[----:B------:R-:W-:Y:S01]  /*0b60*/  IADD3 R16, P0, R16, R10, RZ ;  /* 0x0000000a10107210 */ /* 0x000fe20007f1e0ff */
[----:B------:R-:W-:Y:S01]  /*0b70*/  UIMAD.WIDE.U32 UR4, UR40, -0x55555555, URZ ;  /* 0xaaaaaaab280478a5 */ /* 0x000fe2000f8e003f */
[----:B------:R-:W-:-:S03]  /*0b80*/  UMOV UR38, URZ ;  /* 0x0000003f00267c82 */ /* 0x000fc60008000000 */
[----:B------:R-:W-:Y:S01]  /*0b90*/  USHF.R.U32.HI UR4, URZ, 0x2, UR5 ;  /* 0x000000023f047899 */ /* 0x000fe20008011605 */
[----:B------:R-:W-:-:S03]  /*0ba0*/  IMAD.X R17, R0, 0x1, R17, P0 ;  /* 0x0000000100117824 */ /* 0x000fc600000e0611 */
[----:B------:R-:W-:Y:S02]  /*0bb0*/  UIMAD UR39, UR4, -0x6, UR40 ;  /* 0xfffffffa042778a4 */ /* 0x000fe4000f8e0228 */
[----:B------:R-:W-:-:S12]  /*0bc0*/  @UP0 ULOP3.LUT UR38, UR4, 0x1, URZ, 0xc0, !UPT ;  /* 0x0000000104260892 */ /* 0x000fd8000f8ec03f */
.L_x_9:
[----:B------:R-:W-:Y:S01]  /*0bd0*/  ISETP.GE.U32.AND P0, PT, R16, UR8, PT ;  /* 0x0000000810007c0c */ /* 0x000fe2000bf06070 */
[----:B------:R-:W-:Y:S01]  /*0be0*/  IMAD.MOV.U32 R22, RZ, RZ, -0x1 ;  /* 0xffffffffff167424 */ /* 0x000fe200078e00ff */
[----:B------:R-:W-:Y:S01]  /*0bf0*/  PRMT R3, RZ, 0x7610, R3 ;  /* 0x00007610ff037816 */ /* 0x000fe20000000003 */
[----:B------:R-:W-:Y:S01]  /*0c00*/  IMAD.MOV.U32 R19, RZ, RZ, -0x1 ;  /* 0xffffffffff137424 */ /* 0x000fe200078e00ff */
[----:B------:R-:W-:Y:S01]  /*0c10*/  ISETP.GE.U32.AND.EX P0, PT, R17, UR9, PT, P0 ;  /* 0x0000000911007c0c */ /* 0x000fe2000bf06100 */
[----:B------:R-:W-:-:S12]  /*0c20*/  IMAD.MOV.U32 R18, RZ, RZ, -0x1 ;  /* 0xffffffffff127424 */ /* 0x000fd800078e00ff */
[----:B------:R-:W-:Y:S05]  /*0c30*/  @P0 BRA `(.L_x_10) ;  /* 0x0000000400580947 */ /* 0x000fea0003800000 */
[----:B------:R-:W1:Y:S01]  /*0c40*/  LDC.64 R20, c[0x0][0x628] ;  /* 0x00018a00ff147b82 */ /* 0x000e620000000a00 */
[----:B------:R-:W-:Y:S02]  /*0c50*/  IMAD.MOV.U32 R8, RZ, RZ, R16 ;  /* 0x000000ffff087224 */ /* 0x000fe400078e0010 */
[----:B------:R-:W-:-:S05]  /*0c60*/  IMAD.MOV.U32 R9, RZ, RZ, R17 ;  /* 0x000000ffff097224 */ /* 0x000fca00078e0011 */
[----:B------:R-:W2:Y:S08]  /*0c70*/  LDC R18, c[0x0][0x630] ;  /* 0x00018c00ff127b82 */ /* 0x000eb00000000800 */
[----:B------:R-:W3:Y:S01]  /*0c80*/  LDC.64 R24, c[0x0][0x620] ;  /* 0x00018800ff187b82 */ /* 0x000ee20000000a00 */
[----:B-1----:R-:W-:-:S04]  /*0c90*/  ISETP.NE.U32.AND P0, PT, R20, RZ, PT ;  /* 0x000000ff1400720c */ /* 0x002fc80003f05070 */
[----:B------:R-:W-:-:S13]  /*0ca0*/  ISETP.NE.AND.EX P0, PT, R21, RZ, PT, P0 ;  /* 0x000000ff1500720c */ /* 0x000fda0003f05300 */
[----:B--23--:R-:W-:Y:S05]  /*0cb0*/  @!P0 BRA `(.L_x_11) ;  /* 0x0000000000288947 */ /* 0x00cfea0003800000 */
[----:B------:R-:W1:Y:S02]  /*0cc0*/  LDC R3, c[0x0][0x634] ;  /* 0x00018d00ff037b82 */ /* 0x000e640000000800 */
[----:B-1----:R-:W-:-:S05]  /*0cd0*/  IADD3 R3, P0, R16, R3, RZ ;  /* 0x0000000310037210 */ /* 0x002fca0007f1e0ff */
[----:B------:R-:W-:-:S04]  /*0ce0*/  IMAD.X R19, RZ, RZ, R17, P0 ;  /* 0x000000ffff137224 */ /* 0x000fc800000e0611 */
[----:B------:R-:W-:-:S04]  /*0cf0*/  IMAD.WIDE.U32 R8, R19, R20, RZ ;  /* 0x0000001413087225 */ /* 0x000fc800078e00ff */
[----:B0-----:R-:W-:-:S04]  /*0d00*/  IMAD.WIDE.U32 R10, P0, R3, R21, R8 ;  /* 0x00000015030a7225 */ /* 0x001fc80007800008 */
[----:B------:R-:W-:-:S04]  /*0d10*/  IMAD.WIDE.U32 R8, R3, R20, RZ ;  /* 0x0000001403087225 */ /* 0x000fc800078e00ff */
[----:B------:R-:W-:Y:S01]  /*0d20*/  IMAD.X R13, RZ, RZ, RZ, P0 ;  /* 0x000000ffff0d7224 */ /* 0x000fe200000e06ff */
[----:B------:R-:W-:Y:S01]  /*0d30*/  IADD3 RZ, P0, R9, R10, RZ ;  /* 0x0000000a09ff7210 */ /* 0x000fe20007f1e0ff */
[----:B------:R-:W-:-:S04]  /*0d40*/  IMAD.MOV.U32 R12, RZ, RZ, R11 ;  /* 0x000000ffff0c7224 */ /* 0x000fc800078e000b */
[----:B------:R-:W-:-:S08]  /*0d50*/  IMAD.WIDE.U32.X R8, R19, R21, R12, P0 ;  /* 0x0000001513087225 */ /* 0x000fd000000e040c */
.L_x_11:
[-CC-:B------:R-:W-:Y:S01]  /*0d60*/  SHF.R.U64 R30, R8, R18.reuse, R9.reuse ;  /* 0x00000012081e7219 */ /* 0x180fe20000001209 */
[----:B------:R-:W1:Y:S01]  /*0d70*/  LDC R12, c[0x0][0x618] ;  /* 0x00018600ff0c7b82 */ /* 0x000e620000000800 */
[----:B------:R-:W-:Y:S01]  /*0d80*/  SHF.R.U32.HI R7, RZ, R18, R9 ;  /* 0x00000012ff077219 */ /* 0x000fe20000011609 */
[----:B------:R-:W-:Y:S01]  /*0d90*/  ULDC UR4, c[0x0][0x150] ;  /* 0x0000540000047ab9 */ /* 0x000fe20000000800 */
[----:B0-----:R-:W-:Y:S02]  /*0da0*/  IADD3 R11, P0, RZ, -R30, RZ ;  /* 0x8000001eff0b7210 */ /* 0x001fe40007f1e0ff */
[----:B------:R-:W-:-:S03]  /*0db0*/  I2FP.F32.U32 R3, R6 ;  /* 0x0000000600037245 */ /* 0x000fc60000201000 */
[----:B------:R-:W0:Y:S01]  /*0dc0*/  LDC.64 R26, c[0x0][0x640] ;  /* 0x00019000ff1a7b82 */ /* 0x000e220000000a00 */
[----:B------:R-:W-:Y:S02]  /*0dd0*/  IMAD.X R13, RZ, RZ, ~R7, P0 ;  /* 0x000000ffff0d7224 */ /* 0x000fe400000e0e07 */
[----:B------:R-:W-:Y:S01]  /*0de0*/  FMUL R3, R3, UR4 ;  /* 0x0000000403037c20 */ /* 0x000fe20008400000 */
[----:B------:R-:W-:Y:S01]  /*0df0*/  IMAD.WIDE.U32 R8, R11, R24, R16 ;  /* 0x000000180b087225 */ /* 0x000fe200078e0010 */
[----:B------:R-:W-:-:S03]  /*0e00*/  ULDC UR4, c[0x0][0x154] ;  /* 0x0000550000047ab9 */ /* 0x000fc60000000800 */
[----:B------:R-:W-:Y:S01]  /*0e10*/  IMAD R10, R13, R24, RZ ;  /* 0x000000180d0a7224 */ /* 0x000fe200078e02ff */
[----:B------:R-:W2:Y:S01]  /*0e20*/  LDC R7, c[0x0][0x144] ;  /* 0x00005100ff077b82 */ /* 0x000ea20000000800 */
[----:B------:R-:W3:Y:S02]  /*0e30*/  F2I.U32.TRUNC.NTZ R3, R3 ;  /* 0x0000000300037305 */ /* 0x000ee4000020f000 */
[----:B------:R-:W-:-:S04]  /*0e40*/  IMAD R11, R11, R25, R10 ;  /* 0x000000190b0b7224 */ /* 0x000fc800078e020a */
[----:B------:R-:W-:Y:S01]  /*0e50*/  IMAD.IADD R9, R9, 0x1, R11 ;  /* 0x0000000109097824 */ /* 0x000fe200078e020b */
[----:B------:R-:W4:Y:S01]  /*0e60*/  LDC R18, c[0x0][0x608] ;  /* 0x00018200ff127b82 */ /* 0x000f220000000800 */
[----:B------:R-:W-:-:S03]  /*0e70*/  IMAD.MOV.U32 R11, RZ, RZ, -0x1 ;  /* 0xffffffffff0b7424 */ /* 0x000fc600078e00ff */
[-C--:B-1----:R-:W-:Y:S02]  /*0e80*/  SHF.R.U64 R22, R8, R12.reuse, R9 ;  /* 0x0000000c08167219 */ /* 0x082fe40000001209 */
[----:B------:R-:W-:Y:S02]  /*0e90*/  I2FP.F32.U32 R8, R15 ;  /* 0x0000000f00087245 */ /* 0x000fe40000201000 */
[----:B------:R-:W1:Y:S01]  /*0ea0*/  LDC R24, c[0x0][0x658] ;  /* 0x00019600ff187b82 */ /* 0x000e620000000800 */
[----:B0-----:R-:W-:Y:S01]  /*0eb0*/  ISETP.NE.U32.AND P0, PT, R26, RZ, PT ;  /* 0x000000ff1a00720c */ /* 0x001fe20003f05070 */
[----:B---3--:R-:W-:Y:S01]  /*0ec0*/  IMAD.MOV R10, RZ, RZ, -R3 ;  /* 0x000000ffff0a7224 */ /* 0x008fe200078e0a03 */
[----:B------:R-:W-:Y:S01]  /*0ed0*/  SHF.R.U32.HI R9, RZ, R12, R9 ;  /* 0x0000000cff097219 */ /* 0x000fe20000011609 */
[----:B------:R-:W-:Y:S01]  /*0ee0*/  FMUL R8, R8, UR4 ;  /* 0x0000000408087c20 */ /* 0x000fe20008400000 */
[----:B------:R-:W-:-:S03]  /*0ef0*/  ISETP.NE.AND.EX P0, PT, R27, RZ, PT, P0 ;  /* 0x000000ff1b00720c */ /* 0x000fc60003f05300 */
[----:B------:R-:W0:Y:S01]  /*0f00*/  LDC R20, c[0x0][0x148] ;  /* 0x00005200ff147b82 */ /* 0x000e220000000800 */
[----:B--2---:R-:W-:-:S07]  /*0f10*/  IMAD R3, R7, R10, R6 ;  /* 0x0000000a07037224 */ /* 0x004fce00078e0206 */
[----:B------:R-:W2:Y:S01]  /*0f20*/  LDC R21, c[0x0][0x600] ;  /* 0x00018000ff157b82 */ /* 0x000ea20000000800 */
[-CC-:B----4-:R-:W-:Y:S02]  /*0f30*/  SHF.R.U64 R32, R22, R18.reuse, R9.reuse ;  /* 0x0000001216207219 */ /* 0x190fe40000001209 */
[----:B------:R-:W-:Y:S01]  /*0f40*/  SHF.R.U32.HI R7, RZ, R18, R9 ;  /* 0x00000012ff077219 */ /* 0x000fe20000011609 */
[----:B------:R-:W-:Y:S01]  /*0f50*/  IMAD.MOV.U32 R9, RZ, RZ, 0x1 ;  /* 0x00000001ff097424 */ /* 0x000fe200078e00ff */
[----:B------:R3:W4:Y:S03]  /*0f60*/  F2I.U32.TRUNC.NTZ R18, R8 ;  /* 0x0000000800127305 */ /* 0x000726000020f000 */
[----:B------:R-:W0:Y:S01]  /*0f70*/  LDC R25, c[0x0][0x648] ;  /* 0x00019200ff197b82 */ /* 0x000e220000000800 */
[-C--:B-1----:R-:W-:Y:S02]  /*0f80*/  SHF.L.U32 R6, R11, R24.reuse, RZ ;  /* 0x000000180b067219 */ /* 0x082fe400000006ff */
[----:B------:R-:W-:-:S02]  /*0f90*/  SHF.R.U64 R34, R32, R24, R7 ;  /* 0x0000001820227219 */ /* 0x000fc40000001207 */
[----:B------:R-:W-:Y:S02]  /*0fa0*/  LOP3.LUT R13, RZ, R6, RZ, 0x33, !PT ;  /* 0x00000006ff0d7212 */ /* 0x000fe400078e33ff */
[-C--:B------:R-:W-:Y:S01]  /*0fb0*/  SHF.R.U32.HI R7, RZ, R24.reuse, R7 ;  /* 0x00000018ff077219 */ /* 0x080fe20000011607 */
[----:B------:R-:W1:Y:S01]  /*0fc0*/  LDC R29, c[0x0][0x638] ;  /* 0x00018e00ff1d7b82 */ /* 0x000e620000000800 */
[----:B------:R-:W-:Y:S01]  /*0fd0*/  SHF.L.U32 R12, R9, R24, RZ ;  /* 0x00000018090c7219 */ /* 0x000fe200000006ff */
[----:B------:R-:W-:-:S06]  /*0fe0*/  IMAD.MOV.U32 R6, RZ, RZ, R34 ;  /* 0x000000ffff067224 */ /* 0x000fcc00078e0022 */
[----:B------:R-:W0:Y:S01]  /*0ff0*/  LDC R28, c[0x0][0x610] ;  /* 0x00018400ff1c7b82 */ /* 0x000e220000000800 */
[----:B---34-:R-:W-:Y:S05]  /*1000*/  @!P0 BRA `(.L_x_12) ;  /* 0x0000000000288947 */ /* 0x018fea0003800000 */
[----:B------:R-:W3:Y:S02]  /*1010*/  LDC R11, c[0x0][0x64c] ;  /* 0x00019300ff0b7b82 */ /* 0x000ee40000000800 */
[----:B---3--:R-:W-:-:S05]  /*1020*/  IADD3 R11, P0, R34, R11, RZ ;  /* 0x0000000b220b7210 */ /* 0x008fca0007f1e0ff */
[----:B------:R-:W-:-:S04]  /*1030*/  IMAD.X R19, RZ, RZ, R7, P0 ;  /* 0x000000ffff137224 */ /* 0x000fc800000e0607 */
[----:B------:R-:W-:-:S04]  /*1040*/  IMAD.WIDE.U32 R6, R19, R26, RZ ;  /* 0x0000001a13067225 */ /* 0x000fc800078e00ff */
[----:B------:R-:W-:-:S04]  /*1050*/  IMAD.WIDE.U32 R8, P0, R11, R27, R6 ;  /* 0x0000001b0b087225 */ /* 0x000fc80007800006 */
[----:B------:R-:W-:-:S04]  /*1060*/  IMAD.WIDE.U32 R6, R11, R26, RZ ;  /* 0x0000001a0b067225 */ /* 0x000fc800078e00ff */
[----:B------:R-:W-:Y:S01]  /*1070*/  IMAD.X R11, RZ, RZ, RZ, P0 ;  /* 0x000000ffff0b7224 */ /* 0x000fe200000e06ff */
[----:B------:R-:W-:Y:S01]  /*1080*/  IADD3 RZ, P0, R7, R8, RZ ;  /* 0x0000000807ff7210 */ /* 0x000fe20007f1e0ff */
[----:B------:R-:W-:-:S04]  /*1090*/  IMAD.MOV.U32 R10, RZ, RZ, R9 ;  /* 0x000000ffff0a7224 */ /* 0x000fc800078e0009 */
[----:B------:R-:W-:-:S08]  /*10a0*/  IMAD.WIDE.U32.X R6, R19, R27, R10, P0 ;  /* 0x0000001b13067225 */ /* 0x000fd000000e040a */
.L_x_12:
[----:B0-----:R-:W-:Y:S01]  /*10b0*/  SHF.R.U64 R6, R6, R25, R7 ;  /* 0x0000001906067219 */ /* 0x001fe20000001207 */
[----:B--2---:R-:W-:Y:S01]  /*10c0*/  VIADD R7, R21, 0xffffffff ;  /* 0xffffffff15077836 */ /* 0x004fe20000000000 */
[----:B------:R-:W-:Y:S01]  /*10d0*/  LOP3.LUT R13, R32, R13, RZ, 0xc0, !PT ;  /* 0x0000000d200d7212 */ /* 0x000fe200078ec0ff */
[----:B------:R-:W-:Y:S02]  /*10e0*/  IMAD.MOV R18, RZ, RZ, -R18 ;  /* 0x000000ffff127224 */ /* 0x000fe400078e0a12 */
[----:B------:R-:W-:Y:S01]  /*10f0*/  IMAD.MOV R8, RZ, RZ, -R6 ;  /* 0x000000ffff087224 */ /* 0x000fe200078e0a06 */
[----:B------:R-:W-:Y:S01]  /*1100*/  LOP3.LUT R7, R22, R7, RZ, 0xc0, !PT ;  /* 0x0000000716077212 */ /* 0x000fe200078ec0ff */
[----:B------:R-:W-:Y:S02]  /*1110*/  IMAD R12, R12, R6, R13 ;  /* 0x000000060c0c7224 */ /* 0x000fe400078e020d */
[----:B------:R-:W-:Y:S02]  /*1120*/  @P1 IMAD R3, R20, R18, R15 ;  /* 0x0000001214031224 */ /* 0x000fe400078e020f */
[----:B-1----:R-:W-:-:S02]  /*1130*/  IMAD R6, R8, R29, R34 ;  /* 0x0000001d08067224 */ /* 0x002fc400078e0222 */
[----:B------:R-:W-:Y:S02]  /*1140*/  IMAD R22, R12, R28, R3 ;  /* 0x0000001c0c167224 */ /* 0x000fe400078e0203 */
[----:B------:R-:W-:Y:S02]  /*1150*/  IMAD R7, R6, R21, R7 ;  /* 0x0000001506077224 */ /* 0x000fe400078e0207 */
[----:B------:R-:W-:Y:S02]  /*1160*/  IMAD.MOV.U32 R3, RZ, RZ, 0x1 ;  /* 0x00000001ff037424 */ /* 0x000fe400078e00ff */
[----:B------:R-:W-:Y:S01]  /*1170*/  IMAD.MOV.U32 R18, RZ, RZ, R30 ;  /* 0x000000ffff127224 */ /* 0x000fe200078e001e */
[----:B------:R-:W-:Y:S02]  /*1180*/  SEL R19, R7, R22, !P1 ;  /* 0x0000001607137207 */ /* 0x000fe40004800000 */
[----:B------:R-:W-:-:S07]  /*1190*/  SEL R22, R22, R7, !P1 ;  /* 0x0000000716167207 */ /* 0x000fce0004800000 */
.L_x_10:
[----:B------:R-:W-:Y:S05]  /*11a0*/  @!P2 BRA `(.L_x_13) ;  /* 0x00000044005ca947 */ /* 0x000fea0003800000 */
[----:B------:R-:W-:-:S13]  /*11b0*/  ISETP.GT.U32.AND P0, PT, R31, 0x1, PT ;  /* 0x000000011f00780c */ /* 0x000fda0003f04070 */
[----:B------:R-:W-:Y:S05]  /*11c0*/  @P0 EXIT ;  /* 0x000000000000094d */ /* 0x000fea0003800000 */
.L_x_14:
[----:B------:R-:W-:-:S08]  /*11d0*/  NOP ;  /* 0x0000000000007918 */ /* 0x000fd00000000000 */
[----:B------:R-:W1:Y:S02]  /*11e0*/  USETMAXREG.TRY_ALLOC.CTAPOOL UP0, 0xe8 ;  /* 0x000000e8000079c8 */ /* 0x000e640008000600 */
[----:B-1----:R-:W-:-:S13]  /*11f0*/  PLOP3.LUT P0, PT, PT, PT, UP0, 0x80, 0x0 ;  /* 0x000000000000781c */ /* 0x002fda0003f0f008 */
[----:B------:R-:W-:Y:S05]  /*1200*/  @!P0 BRA `(.L_x_14) ;  /* 0xfffffffc00f08947 */ /* 0x000fea000383ffff */
[----:B------:R-:W-:-:S13]  /*1210*/  LOP3.LUT P0, RZ, R3, 0xff, RZ, 0xc0, !PT ;  /* 0x000000ff03ff7812 */ /* 0x000fda000780c0ff */
[----:B------:R-:W-:Y:S05]  /*1220*/  @!P0 EXIT ;  /* 0x000000000000894d */ /* 0x000fea0003800000 */
[----:B------:R-:W2:Y:S01]  /*1230*/  LDL.64 R8, [R1] ;  /* 0x0000000001087983 */ /* 0x000ea20000100a00 */
[----:B------:R-:W-:Y:S01]  /*1240*/  SHF.R.S32.HI R3, RZ, 0x1f, R4 ;  /* 0x0000001fff037819 */ /* 0x000fe20000011404 */
[----:B------:R-:W1:Y:S01]  /*1250*/  S2UR UR4, SR_CgaCtaId ;  /* 0x00000000000479c3 */ /* 0x000e620000008800 */
[----:B------:R-:W-:Y:S01]  /*1260*/  UMOV UR41, 0x400 ;  /* 0x0000040000297882 */ /* 0x000fe20000000000 */
[----:B------:R-:W-:Y:S01]  /*1270*/  UISETP.LT.AND UP0, UPT, UR40, 0x1, UPT ;  /* 0x000000012800788c */ /* 0x000fe2000bf01270 */
[CC--:B------:R-:W-:Y:S01]  /*1280*/  LEA.HI R5, R3.reuse, R4.reuse, RZ, 0x2 ;  /* 0x0000000403057211 */ /* 0x0c0fe200078f10ff */
[----:B------:R-:W-:Y:S01]  /*1290*/  UIADD3 UR5, UR43, -0x1, URZ ;  /* 0xffffffff2b057890 */ /* 0x000fe2000fffe03f */
[----:B------:R-:W-:Y:S01]  /*12a0*/  LEA.HI R3, R3, R4, RZ, 0x5 ;  /* 0x0000000403037211 */ /* 0x000fe200078f28ff */
[----:B------:R-:W-:Y:S01]  /*12b0*/  USEL UR42, UR40, 0x1, UP0 ;  /* 0x00000001282a7887 */ /* 0x000fe20008000000 */
[--C-:B------:R-:W-:Y:S01]  /*12c0*/  SHF.R.S32.HI R90, RZ, 0x2, R5.reuse ;  /* 0x00000002ff5a7819 */ /* 0x100fe20000011405 */
[----:B------:R-:W3:Y:S01]  /*12d0*/  LDC R94, c[0x0][0x658] ;  /* 0x00019600ff5e7b82 */ /* 0x000ee20000000800 */
[----:B------:R-:W-:Y:S01]  /*12e0*/  SHF.R.S32.HI R7, RZ, 0x1f, R5 ;  /* 0x0000001fff077819 */ /* 0x000fe20000011405 */
[----:B------:R-:W-:Y:S01]  /*12f0*/  UISETP.NE.AND UP0, UPT, UR5, URZ, UPT ;  /* 0x0000003f0500728c */ /* 0x000fe2000bf05270 */
[----:B------:R-:W-:Y:S01]  /*1300*/  SHF.R.S32.HI R3, RZ, 0x5, R3 ;  /* 0x00000005ff037819 */ /* 0x000fe20000011403 */
[----:B------:R-:W-:Y:S01]  /*1310*/  ULDC UR8, c[0x0][0x284] ;  /* 0x0000a10000087ab9 */ /* 0x000fe20000000800 */
[----:B------:R-:W-:Y:S01]  /*1320*/  LEA.HI R7, R7, R90, RZ, 0x3 ;  /* 0x0000005a07077211 */ /* 0x000fe200078f18ff */
[----:B------:R-:W-:Y:S01]  /*1330*/  USEL UR7, URZ, 0x1, UP0 ;  /* 0x000000013f077887 */ /* 0x000fe20008000000 */
[----:B------:R-:W-:Y:S01]  /*1340*/  LOP3.LUT R5, R5, 0xfffffffc, RZ, 0xc0, !PT ;  /* 0xfffffffc05057812 */ /* 0x000fe200078ec0ff */
[----:B------:R-:W4:Y:S01]  /*1350*/  LDC R6, c[0x0][0x288] ;  /* 0x0000a200ff067b82 */ /* 0x000f220000000800 */
[----:B------:R-:W-:Y:S01]  /*1360*/  LOP3.LUT R7, R7, 0xfffffff8, RZ, 0xc0, !PT ;  /* 0xfffffff807077812 */ /* 0x000fe200078ec0ff */
[----:B------:R-:W-:-:S02]  /*1370*/  USHF.L.U32 UR48, UR40, 0x1, URZ ;  /* 0x0000000128307899 */ /* 0x000fc4000800063f */
[----:B------:R-:W-:Y:S01]  /*1380*/  IMAD.IADD R5, R4, 0x1, -R5 ;  /* 0x0000000104057824 */ /* 0x000fe200078e0a05 */
[----:B------:R-:W-:Y:S01]  /*1390*/  UIADD3 UR42, -UR42, UR40, URZ ;  /* 0x000000282a2a7290 */ /* 0x000fe2000fffe13f */
[----:B------:R-:W-:Y:S01]  /*13a0*/  IMAD.IADD R90, R90, 0x1, -R7 ;  /* 0x000000015a5a7824 */ /* 0x000fe200078e0a07 */
[----:B-1----:R-:W-:Y:S01]  /*13b0*/  ULEA UR41, UR4, UR41, 0x18 ;  /* 0x0000002904297291 */ /* 0x002fe2000f8ec03f */
[----:B------:R-:W-:Y:S01]  /*13c0*/  IMAD.MOV.U32 R7, RZ, RZ, 0x1 ;  /* 0x00000001ff077424 */ /* 0x000fe200078e00ff */
[----:B------:R-:W-:Y:S02]  /*13d0*/  USHF.L.U32 UR4, UR5, 0x3, URZ ;  /* 0x0000000305047899 */ /* 0x000fe4000800063f */
[--C-:B------:R-:W-:Y:S01]  /*13e0*/  SHF.R.S32.HI R91, RZ, 0x1f, R90.reuse ;  /* 0x0000001fff5b7819 */ /* 0x100fe2000001145a */
[--C-:B------:R-:W-:Y:S01]  /*13f0*/  IMAD R98, R3, -0x10, -R90.reuse ;  /* 0xfffffff003627824 */ /* 0x100fe200078e0a5a */
[----:B------:R-:W-:Y:S01]  /*1400*/  UIADD3 UR5, UR41, 0x180, URZ ;  /* 0x0000018029057890 */ /* 0x000fe2000fffe03f */
[----:B------:R-:W-:Y:S01]  /*1410*/  IMAD.SHL.U32 R92, R5, 0x2, RZ ;  /* 0x00000002055c7824 */ /* 0x000fe200078e00ff */
[----:B------:R-:W-:Y:S01]  /*1420*/  UIADD3 UR6, UR41, 0x3180, URZ ;  /* 0x0000318029067890 */ /* 0x000fe2000fffe03f */
[----:B------:R-:W-:Y:S01]  /*1430*/  IMAD.WIDE R90, R3, 0x10, R90 ;  /* 0x00000010035a7825 */ /* 0x000fe200078e025a */
[----:B------:R-:W-:-:S02]  /*1440*/  USHF.R.U32.HI UR5, URZ, 0x4, UR5 ;  /* 0x000000043f057899 */ /* 0x000fc40008011605 */
[----:B------:R-:W-:Y:S01]  /*1450*/  USHF.R.U32.HI UR6, URZ, 0x4, UR6 ;  /* 0x000000043f067899 */ /* 0x000fe20008011606 */
[----:B------:R-:W-:Y:S01]  /*1460*/  IMAD.MOV.U32 R3, RZ, RZ, -0x1 ;  /* 0xffffffffff037424 */ /* 0x000fe200078e00ff */
[----:B------:R-:W-:Y:S01]  /*1470*/  UIADD3 UR47, UR41, 0x70, URZ ;  /* 0x00000070292f7890 */ /* 0x000fe2000fffe03f */
[----:B------:R-:W-:Y:S01]  /*1480*/  IMAD.U32 R100, RZ, RZ, UR7 ;  /* 0x00000007ff647e24 */ /* 0x000fe2000f8e00ff */
[----:B------:R-:W-:Y:S01]  /*1490*/  ULOP3.LUT UR4, UR4, 0x8, URZ, 0xc0, !UPT ;  /* 0x0000000804047892 */ /* 0x000fe2000f8ec03f */
[----:B----4-:R-:W-:Y:S01]  /*14a0*/  IMAD R95, R5, -0x2, R6 ;  /* 0xfffffffe055f7824 */ /* 0x010fe200078e0206 */
[-C--:B---3--:R-:W-:Y:S01]  /*14b0*/  SHF.L.U32 R3, R3, R94.reuse, RZ ;  /* 0x0000005e03037219 */ /* 0x088fe200000006ff */
[----:B------:R-:W-:Y:S01]  /*14c0*/  ULOP3.LUT UR5, UR5, 0x3fff, URZ, 0xc0, !UPT ;  /* 0x00003fff05057892 */ /* 0x000fe2000f8ec03f */
[----:B------:R-:W-:Y:S01]  /*14d0*/  SHF.L.U32 R94, R7, R94, RZ ;  /* 0x0000005e075e7219 */ /* 0x000fe200000006ff */
[----:B------:R-:W-:Y:S01]  /*14e0*/  ULOP3.LUT UR6, UR6, 0x3fff, URZ, 0xc0, !UPT ;  /* 0x00003fff06067892 */ /* 0x000fe2000f8ec03f */
[----:B------:R-:W-:Y:S01]  /*14f0*/  LOP3.LUT R97, RZ, R3, RZ, 0x33, !PT ;  /* 0x00000003ff617212 */ /* 0x000fe200078e33ff */
[----:B------:R-:W-:Y:S01]  /*1500*/  VIADD R98, R98, UR8 ;  /* 0x0000000862627c36 */ /* 0x000fe20008000000 */
[----:B------:R-:W-:Y:S01]  /*1510*/  SHF.R.S32.HI R93, RZ, 0x1f, R92 ;  /* 0x0000001fff5d7819 */ /* 0x000fe2000001145c */
[----:B------:R-:W-:-:S02]  /*1520*/  ULEA UR43, UR43, UR47, 0x3 ;  /* 0x0000002f2b2b7291 */ /* 0x000fc4000f8e183f */
[----:B------:R-:W-:Y:S02]  /*1530*/  ULOP3.LUT UR49, UR4, 0x8, URZ, 0x3c, !UPT ;  /* 0x0000000804317892 */ /* 0x000fe4000f8e3c3f */
[----:B------:R-:W-:Y:S02]  /*1540*/  ULOP3.LUT UR44, UR4, 0x18, URZ, 0x3c, !UPT ;  /* 0x00000018042c7892 */ /* 0x000fe4000f8e3c3f */
[----:B------:R-:W-:Y:S02]  /*1550*/  ULOP3.LUT UR45, UR5, 0x10000, URZ, 0xfc, !UPT ;  /* 0x00010000052d7892 */ /* 0x000fe4000f8efc3f */
[----:B------:R-:W-:Y:S01]  /*1560*/  ULOP3.LUT UR46, UR6, 0x10000, URZ, 0xfc, !UPT ;  /* 0x00010000062e7892 */ /* 0x000fe2000f8efc3f */
[----:B--2---:R-:W-:-:S11]  /*1570*/  SHF.L.U64.HI R96, R8, 0x1, R0 ;  /* 0x0000000108607819 */ /* 0x004fd60000010200 */
.L_x_166:
[----:B------:R-:W-:-:S04]  /*1580*/  SHF.L.U32 R0, R100, 0x1f, RZ ;  /* 0x0000001f64007819 */ /* 0x000fc800000006ff */
[----:B-1----:R-:W1:Y:S02]  /*1590*/  SYNCS.PHASECHK.TRANS64.TRYWAIT P0, [UR43+-0x8], R0 ;  /* 0xfffff800ff0075a7 */ /* 0x002e64000800016b */
[----:B-1--4-:R-:W-:Y:S05]  /*15a0*/  @!P0 BRA `(.L_x_15) ;  /* 0x00000050008c8947 */ /* 0x012fea0003800000 */
.L_x_190:
[----:B------:R-:W-:Y:S02]  /*15b0*/  ULDC UR4, c[0x0][0x28c] ;  /* 0x0000a30000047ab9 */ /* 0x000fe40000000800 */
[----:B------:R-:W-:-:S13]  /*15c0*/  ISETP.LT.AND P0, PT, RZ, UR4, PT ;  /* 0x00000004ff007c0c */ /* 0x000fda000bf01270 */
[----:B------:R-:W-:Y:S05]  /*15d0*/  @P0 BRA `(.L_x_16) ;  /* 0x0000000000400947 */ /* 0x000fea0003800000 */
[----:B-1----:R-:W-:Y:S01]  /*15e0*/  MOV R0, 0x0 ;  /* 0x0000000000007802 */ /* 0x002fe20000000f00 */
[----:B------:R-:W-:Y:S01]  /*15f0*/  ULDC.64 UR4, c[0x4][0x68] ;  /* 0x01001a0000047ab9 */ /* 0x000fe20000000a00 */
[----:B------:R-:W-:Y:S01]  /*1600*/  ULDC.64 UR6, c[0x4][0x8] ;  /* 0x0100020000067ab9 */ /* 0x000fe20000000a00 */
[----:B------:R-:W-:Y:S01]  /*1610*/  IMAD.U32 R4, RZ, RZ, UR4 ;  /* 0x00000004ff047e24 */ /* 0x000fe2000f8e00ff */
[----:B------:R1:W2:Y:S01]  /*1620*/  LDC.64 R14, c[0x4][R0] ;  /* 0x01000000000e7b82 */ /* 0x0002a20000000a00 */
[----:B------:R-:W-:Y:S01]  /*1630*/  IMAD.U32 R5, RZ, RZ, UR5 ;  /* 0x00000005ff057e24 */ /* 0x000fe2000f8e00ff */
[----:B------:R-:W-:Y:S01]  /*1640*/  ULDC.64 UR4, c[0x4][0x70] ;  /* 0x01001c0000047ab9 */ /* 0x000fe20000000a00 */
[----:B0-----:R-:W-:Y:S02]  /*1650*/  IMAD.U32 R10, RZ, RZ, UR6 ;  /* 0x00000006ff0a7e24 */ /* 0x001fe4000f8e00ff */
[----:B------:R-:W-:Y:S02]  /*1660*/  IMAD.U32 R6, RZ, RZ, UR4 ;  /* 0x00000004ff067e24 */ /* 0x000fe4000f8e00ff */
[----:B------:R-:W-:-:S02]  /*1670*/  IMAD.U32 R7, RZ, RZ, UR5 ;  /* 0x00000005ff077e24 */ /* 0x000fc4000f8e00ff */
[----:B------:R-:W-:Y:S02]  /*1680*/  IMAD.U32 R11, RZ, RZ, UR7 ;  /* 0x00000007ff0b7e24 */ /* 0x000fe4000f8e00ff */
[----:B------:R-:W-:Y:S02]  /*1690*/  IMAD.MOV.U32 R8, RZ, RZ, 0x1e1 ;  /* 0x000001e1ff087424 */ /* 0x000fe400078e00ff */
[----:B------:R-:W-:Y:S02]  /*16a0*/  IMAD.MOV.U32 R12, RZ, RZ, 0x1 ;  /* 0x00000001ff0c7424 */ /* 0x000fe400078e00ff */
[----:B-1----:R-:W-:-:S07]  /*16b0*/  IMAD.MOV.U32 R13, RZ, RZ, RZ ;  /* 0x000000ffff0d7224 */ /* 0x002fce00078e00ff */
[----:B------:R-:W-:-:S07]  /*16c0*/  LEPC R20, `(.L_x_16) ;  /* 0x000000001014794e */ /* 0x000fce0000000000 */
[----:B--2--5:R-:W-:Y:S05]  /*16d0*/  CALL.ABS.NOINC R14 ;  /* 0x000000000e007343 */ /* 0x024fea0003c00000 */
.L_x_16:
[----:B-1----:R-:W-:-:S04]  /*16e0*/  LOP3.LUT R0, R23, 0x1, RZ, 0xfc, !PT ;  /* 0x0000000117007812 */ /* 0x002fc800078efcff */
[----:B------:R-:W-:-:S13]  /*16f0*/  ISETP.NE.AND P0, PT, R0, 0x3, PT ;  /* 0x000000030000780c */ /* 0x000fda0003f05270 */
[----:B------:R-:W-:Y:S05]  /*1700*/  @!P0 BRA `(.L_x_17) ;  /* 0x0000000000048947 */ /* 0x000fea0003800000 */
[----:B------:R-:W-:Y:S01]  /*1710*/  BPT.TRAP 0x1 ;  /* 0x000000040000795c */ /* 0x000fe20000300000 */
.L_x_17:
[----:B------:R-:W-:Y:S02]  /*1720*/  IMAD.U32 R3, RZ, RZ, UR39 ;  /* 0x00000027ff037e24 */ /* 0x000fe4000f8e00ff */
[----:B------:R-:W-:-:S03]  /*1730*/  IMAD.U32 R0, RZ, RZ, UR38 ;  /* 0x00000026ff007e24 */ /* 0x000fc6000f8e00ff */
[----:B------:R-:W-:Y:S02]  /*1740*/  LEA R3, R3, UR41, 0x3 ;  /* 0x0000002903037c11 */ /* 0x000fe4000f8e18ff */
[----:B------:R-:W-:-:S04]  /*1750*/  SHF.L.U32 R0, R0, 0x1f, RZ ;  /* 0x0000001f00007819 */ /* 0x000fc800000006ff */
[----:B------:R1:W2:Y:S01]  /*1760*/  SYNCS.PHASECHK.TRANS64.TRYWAIT P1, [R3+URZ], R0 ;  /* 0x00000000030075a7 */ /* 0x0002a2000802017f */
[----:B------:R-:W-:Y:S05]  /*1770*/  @!P0 BRA `(.L_x_18) ;  /* 0x0000000000048947 */ /* 0x000fea0003800000 */
[----:B------:R-:W-:Y:S01]  /*1780*/  BPT.TRAP 0x1 ;  /* 0x000000040000795c */ /* 0x000fe20000300000 */
.L_x_18:
[----:B--2---:R-:W-:Y:S05]  /*1790*/  @P1 BRA `(.L_x_19) ;  /* 0x0000000000081947 */ /* 0x004fea0003800000 */
[----:B------:R-:W2:Y:S02]  /*17a0*/  SYNCS.PHASECHK.TRANS64.TRYWAIT P1, [R3+URZ], R0 ;  /* 0x00000000030075a7 */ /* 0x000ea4000802017f */
[----:B--2---:R-:W-:Y:S05]  /*17b0*/  @!P1 BRA `(.L_x_20) ;  /* 0x0000005000209947 */ /* 0x004fea0003800000 */
.L_x_19:
[----:B------:R-:W-:Y:S05]  /*17c0*/  WARPSYNC.ALL ;  /* 0x0000000000007948 */ /* 0x000fea0003800000 */
[----:B------:R-:W-:Y:S01]  /*17d0*/  ULEA UR4, UR39, UR45, 0x7 ;  /* 0x0000002d27047291 */ /* 0x000fe2000f8e383f */
[----:B------:R-:W-:Y:S01]  /*17e0*/  WARPGROUP.ARRIVE ;  /* 0x00000000000079c5 */ /* 0x000fe20000000000 */
[----:B------:R-:W-:Y:S01]  /*17f0*/  ULEA UR6, UR39, UR46, 0x8 ;  /* 0x0000002e27067291 */ /* 0x000fe2000f8e403f */
[----:B-12---:R-:W-:Y:S01]  /*1800*/  IMAD.U32 R0, RZ, RZ, UR42 ;  /* 0x0000002aff007e24 */ /* 0x006fe2000f8e00ff */
[----:B------:R-:W-:Y:S01]  /*1810*/  UMOV UR5, 0xc0000010 ;  /* 0xc000001000057882 */ /* 0x000fe20000000000 */
[----:B------:R-:W-:-:S03]  /*1820*/  UMOV UR7, 0xc0000010 ;  /* 0xc000001000077882 */ /* 0x000fc60000000000 */
[----:B------:R-:W-:-:S03]  /*1830*/  ISETP.GE.AND P1, PT, R0, 0x1, PT ;  /* 0x000000010000780c */ /* 0x000fc60003f26270 */
[----:B------:R-:W-:Y:S03]  /*1840*/  IGMMA.64x128x32.S8.S8 R24, gdesc[UR4], RZ, !UPT, gsb0 ;  /* 0x03600000041879f1 */ /* 0x000fe6000c0410ff */
[----:B------:R-:W-:-:S07]  /*1850*/  WARPGROUP.DEPBAR.LE gsb0, 0x0 ;  /* 0x00008000000079c5 */ /* 0x000fce0000010000 */
[----:B------:R-:W-:Y:S05]  /*1860*/  @!P1 BRA `(.L_x_21) ;  /* 0x0000000000b49947 */ /* 0x000fea0003800000 */
[----:B------:R-:W-:Y:S01]  /*1870*/  UIADD3 UR4, UR39, 0x1, URZ ;  /* 0x0000000127047890 */ /* 0x000fe2000fffe03f */
[----:B------:R-:W-:Y:S01]  /*1880*/  IMAD.U32 R0, RZ, RZ, UR42 ;  /* 0x0000002aff007e24 */ /* 0x000fe2000f8e00ff */
[----:B------:R-:W-:Y:S02]  /*1890*/  UMOV UR9, UR39 ;  /* 0x0000002700097c82 */ /* 0x000fe40008000000 */
[----:B------:R-:W-:-:S04]  /*18a0*/  UISETP.NE.AND UP0, UPT, UR4, 0x6, UPT ;  /* 0x000000060400788c */ /* 0x000fc8000bf05270 */
[----:B------:R-:W-:Y:S02]  /*18b0*/  USEL UR5, URZ, 0x1, UP0 ;  /* 0x000000013f057887 */ /* 0x000fe40008000000 */
[----:B------:R-:W-:Y:S02]  /*18c0*/  USEL UR8, UR4, URZ, UP0 ;  /* 0x0000003f04087287 */ /* 0x000fe40008000000 */
[----:B------:R-:W-:-:S06]  /*18d0*/  ULOP3.LUT UR5, UR38, UR5, URZ, 0x3c, !UPT ;  /* 0x0000000526057292 */ /* 0x000fcc000f8e3c3f */
[----:B------:R-:W-:-:S07]  /*18e0*/  IMAD.U32 R5, RZ, RZ, UR5 ;  /* 0x00000005ff057e24 */ /* 0x000fce000f8e00ff */
.L_x_28:
[----:B-12---:R-:W-:Y:S05]  /*18f0*/  @!P0 BRA `(.L_x_22) ;  /* 0x0000000000048947 */ /* 0x006fea0003800000 */
[----:B------:R-:W-:Y:S01]  /*1900*/  BPT.TRAP 0x1 ;  /* 0x000000040000795c */ /* 0x000fe20000300000 */
.L_x_22:
[----:B------:R-:W-:Y:S01]  /*1910*/  ULEA UR4, UR8, UR41, 0x3 ;  /* 0x0000002908047291 */ /* 0x000fe2000f8e183f */
[----:B------:R-:W-:-:S08]  /*1920*/  SHF.L.U32 R3, R5, 0x1f, RZ ;  /* 0x0000001f05037819 */ /* 0x000fd000000006ff */
[----:B------:R1:W2:Y:S01]  /*1930*/  SYNCS.PHASECHK.TRANS64.TRYWAIT P1, [UR4], R3 ;  /* 0x00000003ff0075a7 */ /* 0x0002a20008020144 */
[----:B------:R-:W-:Y:S05]  /*1940*/  @!P0 BRA `(.L_x_23) ;  /* 0x0000000000048947 */ /* 0x000fea0003800000 */
[----:B------:R-:W-:Y:S01]  /*1950*/  BPT.TRAP 0x1 ;  /* 0x000000040000795c */ /* 0x000fe20000300000 */
.L_x_23:
[----:B--2---:R-:W-:Y:S05]  /*1960*/  @P1 BRA `(.L_x_24) ;  /* 0x0000000000081947 */ /* 0x004fea0003800000 */
[----:B------:R-:W2:Y:S02]  /*1970*/  SYNCS.PHASECHK.TRANS64.TRYWAIT P1, [UR4], R3 ;  /* 0x00000003ff0075a7 */ /* 0x000ea40008020144 */
[----:B--2---:R-:W-:Y:S05]  /*1980*/  @!P1 BRA `(.L_x_25) ;  /* 0x0000004c00c09947 */ /* 0x004fea0003800000 */
.L_x_24:
[----:B------:R-:W-:Y:S01]  /*1990*/  ULEA UR4, UR8, UR45, 0x7 ;  /* 0x0000002d08047291 */ /* 0x000fe2000f8e383f */
[----:B------:R-:W-:Y:S01]  /*19a0*/  WARPGROUP.ARRIVE ;  /* 0x00000000000079c5 */ /* 0x000fe20000000000 */
[----:B------:R-:W-:Y:S01]  /*19b0*/  ULEA UR6, UR8, UR46, 0x8 ;  /* 0x0000002e08067291 */ /* 0x000fe2000f8e403f */
[----:B------:R-:W-:Y:S01]  /*19c0*/  UMOV UR5, 0xc0000010 ;  /* 0xc000001000057882 */ /* 0x000fe20000000000 */
[----:B------:R-:W-:-:S07]  /*19d0*/  UMOV UR7, 0xc0000010 ;  /* 0xc000001000077882 */ /* 0x000fce0000000000 */
[----:B------:R-:W-:Y:S03]  /*19e0*/  IGMMA.64x128x32.S8.S8 R24, gdesc[UR4], R24, gsb0 ;  /* 0x03600000041879f1 */ /* 0x000fe60008041018 */
[----:B------:R-:W-:Y:S02]  /*19f0*/  WARPGROUP.DEPBAR.LE gsb0, 0x0 ;  /* 0x00008000000079c5 */ /* 0x000fe40000010000 */
[----:B------:R-:W-:Y:S05]  /*1a00*/  @!P0 BRA `(.L_x_26) ;  /* 0x0000000000048947 */ /* 0x000fea0003800000 */
[----:B------:R-:W-:Y:S01]  /*1a10*/  BPT.TRAP 0x1 ;  /* 0x000000040000795c */ /* 0x000fe20000300000 */
.L_x_26:
[----:B------:R-:W-:Y:S01]  /*1a20*/  ULEA UR4, UR9, UR41, 0x3 ;  /* 0x0000002909047291 */ /* 0x000fe2000f8e183f */
[----:B------:R-:W-:-:S03]  /*1a30*/  ISETP.GT.U32.AND P1, PT, R23, 0x1, PT ;  /* 0x000000011700780c */ /* 0x000fc60003f24070 */
[----:B------:R-:W-:-:S04]  /*1a40*/  UIADD3 UR4, UR4, 0x30, URZ ;  /* 0x0000003004047890 */ /* 0x000fc8000fffe03f */
[----:B------:R-:W-:-:S09]  /*1a50*/  UPRMT UR4, URZ, 0x654, UR4 ;  /* 0x000006543f047896 */ /* 0x000fd20008000004 */
[----:B------:R-:W-:Y:S01]  /*1a60*/  SYNCS.ARRIVE.TRANS64.RED.A1T0 RZ, [UR4], RZ ;  /* 0x000000ffffff79a7 */ /* 0x000fe20008100404 */
[----:B------:R-:W-:Y:S05]  /*1a70*/  @P1 BRA `(.L_x_27) ;  /* 0x0000000000041947 */ /* 0x000fea0003800000 */
[----:B------:R-:W-:Y:S01]  /*1a80*/  BPT.TRAP 0x1 ;  /* 0x000000040000795c */ /* 0x000fe20000300000 */
.L_x_27:
[----:B------:R-:W-:Y:S01]  /*1a90*/  UIADD3 UR8, UR8, 0x1, URZ ;  /* 0x0000000108087890 */ /* 0x000fe2000fffe03f */
[C---:B------:R-:W-:Y:S01]  /*1aa0*/  ISETP.GT.AND P1, PT, R0.reuse, 0x1, PT ;  /* 0x000000010000780c */ /* 0x040fe20003f24270 */
[----:B------:R-:W-:Y:S01]  /*1ab0*/  UIADD3 UR9, UR9, 0x1, URZ ;  /* 0x0000000109097890 */ /* 0x000fe2000fffe03f */
[----:B------:R-:W-:Y:S01]  /*1ac0*/  VIADD R0, R0, 0xffffffff ;  /* 0xffffffff00007836 */ /* 0x000fe20000000000 */
[----:B------:R-:W-:Y:S02]  /*1ad0*/  UISETP.NE.AND UP0, UPT, UR8, 0x6, UPT ;  /* 0x000000060800788c */ /* 0x000fe4000bf05270 */
[----:B------:R-:W-:Y:S02]  /*1ae0*/  UISETP.NE.AND UP1, UPT, UR9, 0x6, UPT ;  /* 0x000000060900788c */ /* 0x000fe4000bf25270 */
[----:B------:R-:W-:Y:S02]  /*1af0*/  USEL UR4, URZ, 0x1, UP0 ;  /* 0x000000013f047887 */ /* 0x000fe40008000000 */
[----:B------:R-:W-:-:S02]  /*1b00*/  USEL UR8, UR8, URZ, UP0 ;  /* 0x0000003f08087287 */ /* 0x000fc40008000000 */
[----:B------:R-:W-:Y:S02]  /*1b10*/  USEL UR9, UR9, URZ, UP1 ;  /* 0x0000003f09097287 */ /* 0x000fe40008800000 */
[----:B------:R-:W-:Y:S01]  /*1b20*/  LOP3.LUT R5, R5, UR4, RZ, 0x3c, !PT ;  /* 0x0000000405057c12 */ /* 0x000fe2000f8e3cff */
[----:B------:R-:W-:Y:S09]  /*1b30*/  @P1 BRA `(.L_x_28) ;  /* 0xfffffffc006c1947 */ /* 0x000ff2000383ffff */
.L_x_21:
[----:B------:R-:W3:Y:S01]  /*1b40*/  LDC R0, c[0x0][0x28c] ;  /* 0x0000a300ff007b82 */ /* 0x000ee20000000800 */
[----:B-12---:R-:W-:-:S04]  /*1b50*/  IMAD.U32 R3, RZ, RZ, UR49 ;  /* 0x00000031ff037e24 */ /* 0x006fc8000f8e00ff */
[----:B------:R1:W-:Y:S01]  /*1b60*/  SYNCS.ARRIVE.TRANS64.A1T0 RZ, [R3+UR47], RZ ;  /* 0x000000ff03ff79a7 */ /* 0x0003e2000810002f */
[----:B---3--:R-:W-:-:S13]  /*1b70*/  ISETP.GE.AND P1, PT, R0, 0x1, PT ;  /* 0x000000010000780c */ /* 0x008fda0003f26270 */
[----:B-1----:R-:W-:Y:S05]  /*1b80*/  @!P1 BRA `(.L_x_29) ;  /* 0x0000000000349947 */ /* 0x002fea0003800000 */
[----:B------:R-:W-:Y:S05]  /*1b90*/  @!P0 BRA `(.L_x_30) ;  /* 0x0000000000048947 */ /* 0x000fea0003800000 */
[----:B------:R-:W-:Y:S01]  /*1ba0*/  BPT.TRAP 0x1 ;  /* 0x000000040000795c */ /* 0x000fe20000300000 */
.L_x_30:
[----:B------:R-:W-:Y:S01]  /*1bb0*/  UIADD3 UR6, UR39, UR42, URZ ;  /* 0x0000002a27067290 */ /* 0x000fe2000fffe03f */
[----:B------:R-:W-:-:S03]  /*1bc0*/  ISETP.GT.U32.AND P0, PT, R23, 0x1, PT ;  /* 0x000000011700780c */ /* 0x000fc60003f04070 */
[----:B------:R-:W-:-:S04]  /*1bd0*/  UIMAD.WIDE.U32 UR4, UR6, -0x55555555, URZ ;  /* 0xaaaaaaab060478a5 */ /* 0x000fc8000f8e003f */
[----:B------:R-:W-:-:S04]  /*1be0*/  USHF.R.U32.HI UR4, URZ, 0x2, UR5 ;  /* 0x000000023f047899 */ /* 0x000fc80008011605 */
[----:B------:R-:W-:-:S04]  /*1bf0*/  UIMAD UR6, UR4, -0x6, UR6 ;  /* 0xfffffffa040678a4 */ /* 0x000fc8000f8e0206 */
[----:B------:R-:W-:-:S04]  /*1c00*/  ULEA UR6, UR6, UR41, 0x3 ;  /* 0x0000002906067291 */ /* 0x000fc8000f8e183f */
[----:B------:R-:W-:-:S04]  /*1c10*/  UIADD3 UR6, UR6, 0x30, URZ ;  /* 0x0000003006067890 */ /* 0x000fc8000fffe03f */
[----:B------:R-:W-:-:S09]  /*1c20*/  UPRMT UR6, URZ, 0x654, UR6 ;  /* 0x000006543f067896 */ /* 0x000fd20008000006 */
[----:B------:R-:W-:Y:S01]  /*1c30*/  SYNCS.ARRIVE.TRANS64.RED.A1T0 RZ, [UR6], RZ ;  /* 0x000000ffffff79a7 */ /* 0x000fe20008100406 */
[----:B------:R-:W-:Y:S05]  /*1c40*/  @P0 BRA `(.L_x_29) ;  /* 0x0000000000040947 */ /* 0x000fea0003800000 */
[----:B------:R-:W-:Y:S01]  /*1c50*/  BPT.TRAP 0x1 ;  /* 0x000000040000795c */ /* 0x000fe20000300000 */
.L_x_29:
[----:B------:R-:W-:Y:S01]  /*1c60*/  SHF.L.U32 R0, R100, 0x1f, RZ ;  /* 0x0000001f64007819 */ /* 0x000fe200000006ff */
[----:B------:R-:W-:Y:S01]  /*1c70*/  UIADD3 UR39, UR39, UR48, URZ ;  /* 0x0000003027277290 */ /* 0x000fe2000fffe03f */
[----:B------:R-:W-:Y:S01]  /*1c80*/  IMAD.SHL.U32 R13, R19, 0x80, RZ ;  /* 0x00000080130d7824 */ /* 0x000fe200078e00ff */
[----:B------:R-:W-:Y:S01]  /*1c90*/  UISETP.GE.U32.AND UP1, UPT, UR48, 0x6, UPT ;  /* 0x000000063000788c */ /* 0x000fe2000bf26070 */
[----:B------:R-:W1:Y:S01]  /*1ca0*/  SYNCS.PHASECHK.TRANS64.TRYWAIT P0, [UR43+0x8], R0 ;  /* 0x00000800ff0075a7 */ /* 0x000e62000800016b */
[----:B------:R-:W-:Y:S01]  /*1cb0*/  UISETP.GT.U32.AND UP0, UPT, UR39, 0x5, UPT ;  /* 0x000000052700788c */ /* 0x000fe2000bf04070 */
[----:B0-----:R-:W-:Y:S01]  /*1cc0*/  SHF.R.S32.HI R11, RZ, 0x1f, R18 ;  /* 0x0000001fff0b7819 */ /* 0x001fe20000011412 */
[----:B------:R-:W-:Y:S02]  /*1cd0*/  UIMAD.WIDE.U32 UR4, UR39, -0x55555555, URZ ;  /* 0xaaaaaaab270478a5 */ /* 0x000fe4000f8e003f */
[----:B------:R-:W-:Y:S02]  /*1ce0*/  UISETP.LT.U32.AND UP0, UPT, UR48, 0x6, UP0 ;  /* 0x000000063000788c */ /* 0x000fe40008701070 */
[----:B------:R-:W-:-:S02]  /*1cf0*/  USHF.R.U32.HI UR4, URZ, 0x2, UR5 ;  /* 0x000000023f047899 */ /* 0x000fc40008011605 */
[----:B------:R-:W-:Y:S02]  /*1d00*/  USEL UR6, URZ, 0x1, !UP0 ;  /* 0x000000013f067887 */ /* 0x000fe4000c000000 */
[----:B------:R-:W-:Y:S02]  /*1d10*/  UIMAD UR39, UR4, -0x6, UR39 ;  /* 0xfffffffa042778a4 */ /* 0x000fe4000f8e0227 */
[----:B------:R-:W-:-:S04]  /*1d20*/  ULOP3.LUT UR38, UR38, UR6, URZ, 0x3c, !UPT ;  /* 0x0000000626267292 */ /* 0x000fc8000f8e3c3f */
[----:B------:R-:W-:Y:S01]  /*1d30*/  @UP1 ULOP3.LUT UR38, UR38, 0x1, UR4, 0x78, !UPT ;  /* 0x0000000126261892 */ /* 0x000fe2000f8e7804 */
[----:B-1----:R-:W-:Y:S11]  /*1d40*/  @!P0 BRA `(.L_x_31) ;  /* 0x0000004800e88947 */ /* 0x002ff60003800000 */
.L_x_191:
[----:B0-----:R-:W-:Y:S01]  /*1d50*/  IMAD.SHL.U32 R3, R22, 0x40, RZ ;  /* 0x0000004016037824 */ /* 0x001fe200078e00ff */
[----:B------:R-:W-:Y:S01]  /*1d60*/  ULDC UR6, c[0x0][0x284] ;  /* 0x0000a10000067ab9 */ /* 0x000fe20000000800 */
[----:B------:R-:W-:Y:S01]  /*1d70*/  ULDC.64 UR4, c[0x0][0x5d0] ;  /* 0x0001740000047ab9 */ /* 0x000fe20000000a00 */
[----:B------:R-:W-:Y:S01]  /*1d80*/  SHF.R.S32.HI R10, RZ, 0x1f, R13 ;  /* 0x0000001fff0a7819 */ /* 0x000fe2000001140d */
[----:B------:R-:W-:Y:S01]  /*1d90*/  IMAD R7, R11, UR4, RZ ;  /* 0x000000040b077c24 */ /* 0x000fe2000f8e02ff */
[----:B------:R-:W-:Y:S01]  /*1da0*/  ISETP.GE.AND P0, PT, R3, UR6, PT ;  /* 0x0000000603007c0c */ /* 0x000fe2000bf06270 */
[C---:B------:R-:W-:Y:S01]  /*1db0*/  IMAD.WIDE.U32 R4, R18.reuse, UR4, R92 ;  /* 0x0000000412047c25 */ /* 0x040fe2000f8e005c */
[----:B------:R-:W-:Y:S02]  /*1dc0*/  ULDC UR4, c[0x0][0x288] ;  /* 0x0000a20000047ab9 */ /* 0x000fe40000000800 */
[C---:B------:R-:W-:Y:S01]  /*1dd0*/  ISETP.GE.OR P0, PT, R13.reuse, UR4, P0 ;  /* 0x000000040d007c0c */ /* 0x040fe20008706670 */
[----:B------:R-:W-:Y:S01]  /*1de0*/  IMAD R7, R18, UR5, R7 ;  /* 0x0000000512077c24 */ /* 0x000fe2000f8e0207 */
[----:B------:R-:W-:-:S04]  /*1df0*/  IADD3 R4, P1, R13, R4, RZ ;  /* 0x000000040d047210 */ /* 0x000fc80007f3e0ff */
[----:B------:R-:W-:-:S07]  /*1e00*/  IADD3.X R5, R10, R5, R7, P1, !PT ;  /* 0x000000050a057210 */ /* 0x000fce0000ffe407 */
[----:B------:R-:W-:Y:S05]  /*1e10*/  @P0 BRA `(.L_x_32) ;  /* 0x0000003000ac0947 */ /* 0x000fea0003800000 */
[----:B------:R-:W0:Y:S01]  /*1e20*/  LDC.64 R8, c[0x0][0x5c8] ;  /* 0x00017200ff087b82 */ /* 0x000e220000000a00 */
[----:B------:R-:W-:Y:S01]  /*1e30*/  IMAD.WIDE R14, R22, 0x40, R90 ;  /* 0x00000040160e7825 */ /* 0x000fe200078e025a */
[----:B------:R-:W-:Y:S01]  /*1e40*/  ULDC.64 UR4, c[0x0][0x5c0] ;  /* 0x0001700000047ab9 */ /* 0x000fe20000000a00 */
[----:B------:R-:W-:Y:S02]  /*1e50*/  BSSY B0, `(.L_x_32) ;  /* 0x0000327000007945 */ /* 0x000fe40003800000 */
[----:B------:R-:W-:Y:S02]  /*1e60*/  IMAD.IADD R20, R98, 0x1, -R3 ;  /* 0x0000000162147824 */ /* 0x000fe400078e0a03 */
[----:B------:R-:W-:Y:S02]  /*1e70*/  IMAD.IADD R19, R95, 0x1, -R13 ;  /* 0x000000015f137824 */ /* 0x000fe400078e0a0d */
[-C--:B0-----:R-:W-:Y:S02]  /*1e80*/  IMAD R0, R15, R8.reuse, RZ ;  /* 0x000000080f007224 */ /* 0x081fe400078e02ff */
[----:B------:R-:W-:-:S04]  /*1e90*/  IMAD.WIDE.U32 R4, R14, R8, R4 ;  /* 0x000000080e047225 */ /* 0x000fc800078e0004 */
[----:B------:R-:W-:Y:S01]  /*1ea0*/  IMAD R7, R14, R9, R0 ;  /* 0x000000090e077224 */ /* 0x000fe200078e0200 */
[----:B------:R-:W-:-:S03]  /*1eb0*/  IADD3 R4, P0, R4, UR4, RZ ;  /* 0x0000000404047c10 */ /* 0x000fc6000ff1e0ff */
[----:B------:R-:W-:Y:S01]  /*1ec0*/  IMAD.IADD R7, R5, 0x1, R7 ;  /* 0x0000000105077824 */ /* 0x000fe200078e0207 */
[----:B------:R-:W-:-:S04]  /*1ed0*/  LEA R6, P1, R8, R4, 0x3 ;  /* 0x0000000408067211 */ /* 0x000fc800078218ff */
[----:B------:R-:W-:Y:S02]  /*1ee0*/  IADD3.X R5, R7, UR5, RZ, P0, !PT ;  /* 0x0000000507057c10 */ /* 0x000fe400087fe4ff */
[----:B-----5:R-:W-:Y:S02]  /*1ef0*/  ISETP.NE.AND P0, PT, R89, RZ, PT ;  /* 0x000000ff5900720c */ /* 0x020fe40003f05270 */
[----:B------:R-:W-:-:S11]  /*1f00*/  LEA.HI.X R7, R8, R5, R9, 0x3, P1 ;  /* 0x0000000508077211 */ /* 0x000fd600008f1c09 */
[----:B------:R-:W-:Y:S05]  /*1f10*/  @!P0 BRA `(.L_x_33) ;  /* 0x0000002400608947 */ /* 0x000fea0003800000 */
[----:B------:R-:W0:Y:S01]  /*1f20*/  LDC.64 R102, c[0x0][0x5b0] ;  /* 0x00016c00ff667b82 */ /* 0x000e220000000a00 */
[----:B------:R-:W-:Y:S01]  /*1f30*/  ULDC.64 UR4, c[0x0][0x5b8] ;  /* 0x00016e0000047ab9 */ /* 0x000fe20000000a00 */
[----:B------:R-:W-:Y:S01]  /*1f40*/  ISETP.GE.AND P1, PT, R20, 0x1, PT ;  /* 0x000000011400780c */ /* 0x000fe20003f26270 */
[C---:B------:R-:W-:Y:S01]  /*1f50*/  IMAD.WIDE.U32 R8, R18.reuse, UR4, R92 ;  /* 0x0000000412087c25 */ /* 0x040fe2000f8e005c */
[----:B------:R-:W-:Y:S02]  /*1f60*/  BSSY B1, `(.L_x_34) ;  /* 0x000000e000017945 */ /* 0x000fe40003800000 */
[----:B------:R-:W-:Y:S01]  /*1f70*/  ISETP.LT.OR P5, PT, R19, 0x1, !P1 ;  /* 0x000000011300780c */ /* 0x000fe20004fa1670 */
[----:B------:R-:W-:Y:S01]  /*1f80*/  IMAD R3, R11, UR4, RZ ;  /* 0x000000040b037c24 */ /* 0x000fe2000f8e02ff */
[----:B------:R-:W1:Y:S01]  /*1f90*/  LDC.64 R104, c[0x0][0x5a8] ;  /* 0x00016a00ff687b82 */ /* 0x000e620000000a00 */
[----:B------:R-:W-:Y:S02]  /*1fa0*/  IADD3 R12, P0, R13, R8, RZ ;  /* 0x000000080d0c7210 */ /* 0x000fe40007f1e0ff */
[----:B------:R-:W-:-:S05]  /*1fb0*/  IMAD R3, R18, UR5, R3 ;  /* 0x0000000512037c24 */ /* 0x000fca000f8e0203 */
[----:B------:R-:W-:Y:S01]  /*1fc0*/  IADD3.X R13, R10, R9, R3, P0, !PT ;  /* 0x000000090a0d7210 */ /* 0x000fe200007fe403 */
[-C--:B0-----:R-:W-:Y:S02]  /*1fd0*/  IMAD R0, R15, R102.reuse, RZ ;  /* 0x000000660f007224 */ /* 0x081fe400078e02ff */
[----:B------:R-:W-:-:S04]  /*1fe0*/  IMAD.WIDE.U32 R8, R14, R102, R12 ;  /* 0x000000660e087225 */ /* 0x000fc800078e000c */
[----:B------:R-:W-:Y:S01]  /*1ff0*/  IMAD R21, R14, R103, R0 ;  /* 0x000000670e157224 */ /* 0x000fe200078e0200 */
[----:B-1----:R-:W-:-:S04]  /*2000*/  IADD3 R8, P0, R8, R104, RZ ;  /* 0x0000006808087210 */ /* 0x002fc80007f1e0ff */
[----:B------:R-:W-:Y:S01]  /*2010*/  IADD3.X R9, R105, R9, R21, P0, !PT ;  /* 0x0000000969097210 */ /* 0x000fe200007fe415 */
[----:B------:R-:W-:Y:S08]  /*2020*/  @P5 BRA `(.L_x_35) ;  /* 0x0000000000045947 */ /* 0x000ff00003800000 */
[----:B------:R0:W5:Y:S02]  /*2030*/  LDG.E.U8 R99, desc[UR36][R8.64] ;  /* 0x0000002408637981 */ /* 0x000164000c1e1100 */
.L_x_35:
[----:B------:R-:W-:Y:S05]  /*2040*/  BSYNC B1 ;  /* 0x0000000000017941 */ /* 0x000fea0003800000 */
.L_x_34:
[----:B-----5:R-:W-:Y:S01]  /*2050*/  LOP3.LUT R0, R99, 0xffff, RZ, 0xc0, !PT ;  /* 0x0000ffff63007812 */ /* 0x020fe200078ec0ff */
[----:B------:R-:W-:Y:S01]  /*2060*/  IMAD.SHL.U32 R10, R102, 0x8, RZ ;  /* 0x00000008660a7824 */ /* 0x000fe200078e00ff */
[----:B------:R-:W-:Y:S01]  /*2070*/  ISETP.LT.OR P2, PT, R19, 0x2, !P1 ;  /* 0x000000021300780c */ /* 0x000fe20004f41670 */
[----:B------:R-:W-:Y:S01]  /*2080*/  BSSY B1, `(.L_x_36) ;  /* 0x000000e000017945 */ /* 0x000fe20003800000 */
[----:B------:R-:W-:Y:S02]  /*2090*/  PRMT R0, R0, 0x8880, RZ ;  /* 0x0000888000007816 */ /* 0x000fe400000000ff */
[----:B------:R-:W-:Y:S02]  /*20a0*/  SHF.L.U64.HI R11, R102, 0x3, R103 ;  /* 0x00000003660b7819 */ /* 0x000fe40000010267 */
[----:B------:R-:W-:Y:S01]  /*20b0*/  ISETP.GE.AND P0, PT, R20, 0x9, PT ;  /* 0x000000091400780c */ /* 0x000fe20003f06270 */
[----:B------:R-:W-:Y:S02]  /*20c0*/  IMAD R3, R0, R89, RZ ;  /* 0x0000005900037224 */ /* 0x000fe400078e02ff */
[----:B------:R-:W-:-:S04]  /*20d0*/  IMAD.WIDE.U32 R10, R14, R102, R10 ;  /* 0x000000660e0a7225 */ /* 0x000fc800078e000a */
[----:B------:R-:W-:Y:S01]  /*20e0*/  @!P5 IMAD R15, R24, R88, R3 ;  /* 0x00000058180fd224 */ /* 0x000fe200078e0203 */
[----:B------:R-:W-:Y:S01]  /*20f0*/  IADD3 R10, P3, P4, R12, R104, R10 ;  /* 0x000000680c0a7210 */ /* 0x000fe20007c7e00a */
[----:B------:R-:W-:-:S03]  /*2100*/  IMAD.IADD R14, R21, 0x1, R11 ;  /* 0x00000001150e7824 */ /* 0x000fc600078e020b */
[----:B------:R1:W-:Y:S01]  /*2110*/  @!P5 STG.E.U8 desc[UR36][R4.64], R15 ;  /* 0x0000000f0400d986 */ /* 0x0003e2000c101124 */
[----:B------:R-:W-:Y:S08]  /*2120*/  @P2 BRA `(.L_x_37) ;  /* 0x00000000000c2947 */ /* 0x000ff00003800000 */
[----:B------:R-:W2:Y:S02]  /*2130*/  LDG.E.U8 R99, desc[UR36][R8.64+0x1] ;  /* 0x0000012408637981 */ /* 0x000ea4000c1e1100 */
[----:B--2---:R-:W-:-:S05]  /*2140*/  PRMT R0, R99, 0x8880, RZ ;  /* 0x0000888063007816 */ /* 0x004fca00000000ff */
[----:B------:R-:W-:-:S07]  /*2150*/  IMAD R3, R0, R89, RZ ;  /* 0x0000005900037224 */ /* 0x000fce00078e02ff */
.L_x_37:
[----:B------:R-:W-:Y:S05]  /*2160*/  BSYNC B1 ;  /* 0x0000000000017941 */ /* 0x000fea0003800000 */
.L_x_36:
[----:B------:R-:W-:Y:S01]  /*2170*/  ISETP.LT.OR P5, PT, R19, 0x1, !P0 ;  /* 0x000000011300780c */ /* 0x000fe200047a1670 */
[----:B------:R-:W-:Y:S01]  /*2180*/  @!P2 IMAD R25, R25, R88, R3 ;  /* 0x000000581919a224 */ /* 0x000fe200078e0203 */
[----:B------:R-:W-:Y:S01]  /*2190*/  BSSY B1, `(.L_x_38) ;  /* 0x000000a000017945 */ /* 0x000fe20003800000 */
[----:B------:R-:W-:Y:S02]  /*21a0*/  IADD3.X R11, R13, R105, R14, P3, P4 ;  /* 0x000000690d0b7210 */ /* 0x000fe40001fe840e */
[C---:B------:R-:W-:Y:S01]  /*21b0*/  ISETP.LT.OR P3, PT, R19.reuse, 0x2, !P0 ;  /* 0x000000021300780c */ /* 0x040fe20004761670 */
[----:B------:R2:W-:Y:S01]  /*21c0*/  @!P2 STG.E.U8 desc[UR36][R4.64+0x1], R25 ;  /* 0x000001190400a986 */ /* 0x0005e2000c101124 */
[C---:B------:R-:W-:Y:S02]  /*21d0*/  ISETP.LT.OR P4, PT, R19.reuse, 0x9, !P1 ;  /* 0x000000091300780c */ /* 0x040fe40004f81670 */
[----:B------:R-:W-:-:S04]  /*21e0*/  ISETP.LT.OR P2, PT, R19, 0xa, !P1 ;  /* 0x0000000a1300780c */ /* 0x000fc80004f41670 */
[----:B------:R-:W-:Y:S09]  /*21f0*/  @P5 BRA `(.L_x_39) ;  /* 0x00000000000c5947 */ /* 0x000ff20003800000 */
[----:B------:R-:W3:Y:S02]  /*2200*/  LDG.E.U8 R99, desc[UR36][R10.64] ;  /* 0x000000240a637981 */ /* 0x000ee4000c1e1100 */
[----:B---3--:R-:W-:-:S05]  /*2210*/  PRMT R0, R99, 0x8880, RZ ;  /* 0x0000888063007816 */ /* 0x008fca00000000ff */
[----:B------:R-:W-:-:S07]  /*2220*/  IMAD R3, R0, R89, RZ ;  /* 0x0000005900037224 */ /* 0x000fce00078e02ff */
.L_x_39:
[----:B------:R-:W-:Y:S05]  /*2230*/  BSYNC B1 ;  /* 0x0000000000017941 */ /* 0x000fea0003800000 */
.L_x_38:
[----:B------:R-:W-:Y:S01]  /*2240*/  @!P5 IMAD R13, R26, R88, R3 ;  /* 0x000000581a0dd224 */ /* 0x000fe200078e0203 */
[----:B------:R-:W-:Y:S04]  /*2250*/  BSSY B1, `(.L_x_40) ;  /* 0x0000006000017945 */ /* 0x000fe80003800000 */
[----:B------:R3:W-:Y:S01]  /*2260*/  @!P5 STG.E.U8 desc[UR36][R6.64], R13 ;  /* 0x0000000d0600d986 */ /* 0x0007e2000c101124 */
[----:B------:R-:W-:Y:S05]  /*2270*/  @P3 BRA `(.L_x_41) ;  /* 0x00000000000c3947 */ /* 0x000fea0003800000 */
[----:B------:R-:W4:Y:S02]  /*2280*/  LDG.E.U8 R99, desc[UR36][R10.64+0x1] ;  /* 0x000001240a637981 */ /* 0x000f24000c1e1100 */
[----:B----4-:R-:W-:-:S05]  /*2290*/  PRMT R0, R99, 0x8880, RZ ;  /* 0x0000888063007816 */ /* 0x010fca00000000ff */
[----:B------:R-:W-:-:S07]  /*22a0*/  IMAD R3, R0, R89, RZ ;  /* 0x0000005900037224 */ /* 0x000fce00078e02ff */
.L_x_41:
[----:B------:R-:W-:Y:S05]  /*22b0*/  BSYNC B1 ;  /* 0x0000000000017941 */ /* 0x000fea0003800000 */
.L_x_40:
[----:B------:R-:W-:Y:S01]  /*22c0*/  @!P3 IMAD R27, R27, R88, R3 ;  /* 0x000000581b1bb224 */ /* 0x000fe200078e0203 */
[----:B------:R-:W-:Y:S04]  /*22d0*/  BSSY B1, `(.L_x_42) ;  /* 0x0000006000017945 */ /* 0x000fe80003800000 */
[----:B------:R4:W-:Y:S01]  /*22e0*/  @!P3 STG.E.U8 desc[UR36][R6.64+0x1], R27 ;  /* 0x0000011b0600b986 */ /* 0x0009e2000c101124 */
[----:B------:R-:W-:Y:S05]  /*22f0*/  @P4 BRA `(.L_x_43) ;  /* 0x00000000000c4947 */ /* 0x000fea0003800000 */
[----:B------:R-:W5:Y:S02]  /*2300*/  LDG.E.U8 R99, desc[UR36][R8.64+0x8] ;  /* 0x0000082408637981 */ /* 0x000f64000c1e1100 */
[----:B-----5:R-:W-:-:S05]  /*2310*/  PRMT R0, R99, 0x8880, RZ ;  /* 0x0000888063007816 */ /* 0x020fca00000000ff */
[----:B------:R-:W-:-:S07]  /*2320*/  IMAD R3, R0, R89, RZ ;  /* 0x0000005900037224 */ /* 0x000fce00078e02ff */
.L_x_43:
[----:B------:R-:W-:Y:S05]  /*2330*/  BSYNC B1 ;  /* 0x0000000000017941 */ /* 0x000fea0003800000 */
.L_x_42:
[----:B---3--:R-:W-:Y:S01]  /*2340*/  @!P4 IMAD R13, R28, R88, R3 ;  /* 0x000000581c0dc224 */ /* 0x008fe200078e0203 */
[----:B------:R-:W-:Y:S04]  /*2350*/  BSSY B1, `(.L_x_44) ;  /* 0x0000006000017945 */ /* 0x000fe80003800000 */
[----:B------:R3:W-:Y:S01]  /*2360*/  @!P4 STG.E.U8 desc[UR36][R4.64+0x8], R13 ;  /* 0x0000080d0400c986 */ /* 0x0007e2000c101124 */
[----:B------:R-:W-:Y:S05]  /*2370*/  @P2 BRA `(.L_x_45) ;  /* 0x00000000000c2947 */ /* 0x000fea0003800000 */
[----:B------:R-:W5:Y:S02]  /*2380*/  LDG.E.U8 R99, desc[UR36][R8.64+0x9] ;  /* 0x0000092408637981 */ /* 0x000f64000c1e1100 */
[----:B-----5:R-:W-:-:S05]  /*2390*/  PRMT R0, R99, 0x8880, RZ ;  /* 0x0000888063007816 */ /* 0x020fca00000000ff */
[----:B------:R-:W-:-:S07]  /*23a0*/  IMAD R3, R0, R89, RZ ;  /* 0x0000005900037224 */ /* 0x000fce00078e02ff */
.L_x_45:
[----:B------:R-:W-:Y:S05]  /*23b0*/  BSYNC B1 ;  /* 0x0000000000017941 */ /* 0x000fea0003800000 */
.L_x_44:
[----:B------:R-:W-:Y:S01]  /*23c0*/  ISETP.LT.OR P4, PT, R19, 0x9, !P0 ;  /* 0x000000091300780c */ /* 0x000fe20004781670 */
[----:B------:R-:W-:Y:S01]  /*23d0*/  @!P2 IMAD R29, R29, R88, R3 ;  /* 0x000000581d1da224 */ /* 0x000fe200078e0203 */
[----:B------:R-:W-:Y:S01]  /*23e0*/  BSSY B1, `(.L_x_46) ;  /* 0x0000009000017945 */ /* 0x000fe20003800000 */
[C---:B------:R-:W-:Y:S02]  /*23f0*/  ISETP.LT.OR P3, PT, R19.reuse, 0xa, !P0 ;  /* 0x0000000a1300780c */ /* 0x040fe40004761670 */
[C---:B------:R-:W-:Y:S01]  /*2400*/  ISETP.LT.OR P5, PT, R19.reuse, 0x11, !P1 ;  /* 0x000000111300780c */ /* 0x040fe20004fa1670 */
[----:B------:R0:W-:Y:S01]  /*2410*/  @!P2 STG.E.U8 desc[UR36][R4.64+0x9], R29 ;  /* 0x0000091d0400a986 */ /* 0x0001e2000c101124 */
[----:B------:R-:W-:-:S06]  /*2420*/  ISETP.LT.OR P2, PT, R19, 0x12, !P1 ;  /* 0x000000121300780c */ /* 0x000fcc0004f41670 */
[----:B------:R-:W-:Y:S07]  /*2430*/  @P4 BRA `(.L_x_47) ;  /* 0x00000000000c4947 */ /* 0x000fee0003800000 */
[----:B------:R-:W5:Y:S02]  /*2440*/  LDG.E.U8 R99, desc[UR36][R10.64+0x8] ;  /* 0x000008240a637981 */ /* 0x000f64000c1e1100 */
[----:B-----5:R-:W-:-:S05]  /*2450*/  PRMT R0, R99, 0x8880, RZ ;  /* 0x0000888063007816 */ /* 0x020fca00000000ff */
[----:B------:R-:W-:-:S07]  /*2460*/  IMAD R3, R0, R89, RZ ;  /* 0x0000005900037224 */ /* 0x000fce00078e02ff */
.L_x_47:
[----:B------:R-:W-:Y:S05]  /*2470*/  BSYNC B1 ;  /* 0x0000000000017941 */ /* 0x000fea0003800000 */
.L_x_46:
[----:B---3--:R-:W-:Y:S01]  /*2480*/  @!P4 IMAD R13, R30, R88, R3 ;  /* 0x000000581e0dc224 */ /* 0x008fe200078e0203 */
[----:B------:R-:W-:Y:S04]  /*2490*/  BSSY B1, `(.L_x_48) ;  /* 0x0000006000017945 */ /* 0x000fe80003800000 */
[----:B------:R3:W-:Y:S01]  /*24a0*/  @!P4 STG.E.U8 desc[UR36][R6.64+0x8], R13 ;  /* 0x0000080d0600c986 */ /* 0x0007e2000c101124 */
[----:B------:R-:W-:Y:S05]  /*24b0*/  @P3 BRA `(.L_x_49) ;  /* 0x00000000000c3947 */ /* 0x000fea0003800000 */
[----:B------:R-:W5:Y:S02]  /*24c0*/  LDG.E.U8 R99, desc[UR36][R10.64+0x9] ;  /* 0x000009240a637981 */ /* 0x000f64000c1e1100 */
[----:B-----5:R-:W-:-:S05]  /*24d0*/  PRMT R0, R99, 0x8880, RZ ;  /* 0x0000888063007816 */ /* 0x020fca00000000ff */
[----:B------:R-:W-:-:S07]  /*24e0*/  IMAD R3, R0, R89, RZ ;  /* 0x0000005900037224 */ /* 0x000fce00078e02ff */
.L_x_49:
[----:B------:R-:W-:Y:S05]  /*24f0*/  BSYNC B1 ;  /* 0x0000000000017941 */ /* 0x000fea0003800000 */
.L_x_48:
[----:B------:R-:W-:Y:S01]  /*2500*/  @!P3 IMAD R31, R31, R88, R3 ;  /* 0x000000581f1fb224 */ /* 0x000fe200078e0203 */
[----:B------:R-:W-:Y:S04]  /*2510*/  BSSY B1, `(.L_x_50) ;  /* 0x0000006000017945 */ /* 0x000fe80003800000 */
[----:B------:R0:W-:Y:S01]  /*2520*/  @!P3 STG.E.U8 desc[UR36][R6.64+0x9], R31 ;  /* 0x0000091f0600b986 */ /* 0x0001e2000c101124 */
[----:B------:R-:W-:Y:S05]  /*2530*/  @P5 BRA `(.L_x_51) ;  /* 0x00000000000c5947 */ /* 0x000fea0003800000 */
[----:B------:R-:W5:Y:S02]  /*2540*/  LDG.E.U8 R99, desc[UR36][R8.64+0x10] ;  /* 0x0000102408637981 */ /* 0x000f64000c1e1100 */
[----:B-----5:R-:W-:-:S05]  /*2550*/  PRMT R0, R99, 0x8880, RZ ;  /* 0x0000888063007816 */ /* 0x020fca00000000ff */
[----:B------:R-:W-:-:S07]  /*2560*/  IMAD R3, R0, R89, RZ ;  /* 0x0000005900037224 */ /* 0x000fce00078e02ff */
.L_x_51:
[----:B------:R-:W-:Y:S05]  /*2570*/  BSYNC B1 ;  /* 0x0000000000017941 */ /* 0x000fea0003800000 */
.L_x_50:
[----:B---3--:R-:W-:Y:S01]  /*2580*/  @!P5 IMAD R13, R32, R88, R3 ;  /* 0x00000058200dd224 */ /* 0x008fe200078e0203 */
[----:B------:R-:W-:Y:S04]  /*2590*/  BSSY B1, `(.L_x_52) ;  /* 0x0000006000017945 */ /* 0x000fe80003800000 */
[----:B------:R3:W-:Y:S01]  /*25a0*/  @!P5 STG.E.U8 desc[UR36][R4.64+0x10], R13 ;  /* 0x0000100d0400d986 */ /* 0x0007e2000c101124 */
[----:B------:R-:W-:Y:S05]  /*25b0*/  @P2 BRA `(.L_x_53) ;  /* 0x00000000000c2947 */ /* 0x000fea0003800000 */
[----:B------:R-:W5:Y:S02]  /*25c0*/  LDG.E.U8 R99, desc[UR36][R8.64+0x11] ;  /* 0x0000112408637981 */ /* 0x000f64000c1e1100 */
[----:B-----5:R-:W-:-:S05]  /*25d0*/  PRMT R0, R99, 0x8880, RZ ;  /* 0x0000888063007816 */ /* 0x020fca00000000ff */
[----:B------:R-:W-:-:S07]  /*25e0*/  IMAD R3, R0, R89, RZ ;  /* 0x0000005900037224 */ /* 0x000fce00078e02ff */
.L_x_53:
[----:B------:R-:W-:Y:S05]  /*25f0*/  BSYNC B1 ;  /* 0x0000000000017941 */ /* 0x000fea0003800000 */
.L_x_52:
        /* <DEDUP_REMOVED lines=11> */
.L_x_55:
[----:B------:R-:W-:Y:S05]  /*26b0*/  BSYNC B1 ;  /* 0x0000000000017941 */ /* 0x000fea0003800000 */
.L_x_54:
[----:B---3--:R-:W-:Y:S01]  /*26c0*/  @!P4 IMAD R13, R34, R88, R3 ;  /* 0x00000058220dc224 */ /* 0x008fe200078e0203 */
[----:B------:R-:W-:Y:S04]  /*26d0*/  BSSY B1, `(.L_x_56) ;  /* 0x0000006000017945 */ /* 0x000fe80003800000 */
[----:B------:R3:W-:Y:S01]  /*26e0*/  @!P4 STG.E.U8 desc[UR36][R6.64+0x10], R13 ;  /* 0x0000100d0600c986 */ /* 0x0007e2000c101124 */
[----:B------:R-:W-:Y:S05]  /*26f0*/  @P3 BRA `(.L_x_57) ;  /* 0x00000000000c3947 */ /* 0x000fea0003800000 */
[----:B------:R-:W5:Y:S02]  /*2700*/  LDG.E.U8 R99, desc[UR36][R10.64+0x11] ;  /* 0x000011240a637981 */ /* 0x000f64000c1e1100 */
[----:B-----5:R-:W-:-:S05]  /*2710*/  PRMT R0, R99, 0x8880, RZ ;  /* 0x0000888063007816 */ /* 0x020fca00000000ff */
[----:B------:R-:W-:-:S07]  /*2720*/  IMAD R3, R0, R89, RZ ;  /* 0x0000005900037224 */ /* 0x000fce00078e02ff */
.L_x_57:
[----:B------:R-:W-:Y:S05]  /*2730*/  BSYNC B1 ;  /* 0x0000000000017941 */ /* 0x000fea0003800000 */
.L_x_56:
[----:B------:R-:W-:Y:S01]  /*2740*/  @!P3 IMAD R35, R35, R88, R3 ;  /* 0x000000582323b224 */ /* 0x000fe200078e0203 */
[----:B------:R-:W-:Y:S04]  /*2750*/  BSSY B1, `(.L_x_58) ;  /* 0x0000006000017945 */ /* 0x000fe80003800000 */
[----:B------:R0:W-:Y:S01]  /*2760*/  @!P3 STG.E.U8 desc[UR36][R6.64+0x11], R35 ;  /* 0x000011230600b986 */ /* 0x0001e2000c101124 */
[----:B------:R-:W-:Y:S05]  /*2770*/  @P5 BRA `(.L_x_59) ;  /* 0x00000000000c5947 */ /* 0x000fea0003800000 */
[----:B------:R-:W5:Y:S02]  /*2780*/  LDG.E.U8 R99, desc[UR36][R8.64+0x18] ;  /* 0x0000182408637981 */ /* 0x000f64000c1e1100 */
[----:B-----5:R-:W-:-:S05]  /*2790*/  PRMT R0, R99, 0x8880, RZ ;  /* 0x0000888063007816 */ /* 0x020fca00000000ff */
[----:B------:R-:W-:-:S07]  /*27a0*/  IMAD R3, R0, R89, RZ ;  /* 0x0000005900037224 */ /* 0x000fce00078e02ff */
.L_x_59:
[----:B------:R-:W-:Y:S05]  /*27b0*/  BSYNC B1 ;  /* 0x0000000000017941 */ /* 0x000fea0003800000 */
.L_x_58:
[----:B---3--:R-:W-:Y:S01]  /*27c0*/  @!P5 IMAD R13, R36, R88, R3 ;  /* 0x00000058240dd224 */ /* 0x008fe200078e0203 */
[----:B------:R-:W-:Y:S04]  /*27d0*/  BSSY B1, `(.L_x_60) ;  /* 0x0000006000017945 */ /* 0x000fe80003800000 */
[----:B------:R3:W-:Y:S01]  /*27e0*/  @!P5 STG.E.U8 desc[UR36][R4.64+0x18], R13 ;  /* 0x0000180d0400d986 */ /* 0x0007e2000c101124 */
[----:B------:R-:W-:Y:S05]  /*27f0*/  @P2 BRA `(.L_x_61) ;  /* 0x00000000000c2947 */ /* 0x000fea0003800000 */
[----:B------:R-:W5:Y:S02]  /*2800*/  LDG.E.U8 R99, desc[UR36][R8.64+0x19] ;  /* 0x0000192408637981 */ /* 0x000f64000c1e1100 */
[----:B-----5:R-:W-:-:S05]  /*2810*/  PRMT R0, R99, 0x8880, RZ ;  /* 0x0000888063007816 */ /* 0x020fca00000000ff */
[----:B------:R-:W-:-:S07]  /*2820*/  IMAD R3, R0, R89, RZ ;  /* 0x0000005900037224 */ /* 0x000fce00078e02ff */
.L_x_61:
[----:B------:R-:W-:Y:S05]  /*2830*/  BSYNC B1 ;  /* 0x0000000000017941 */ /* 0x000fea0003800000 */
.L_x_60:
        /* <DEDUP_REMOVED lines=11> */
.L_x_63:
[----:B------:R-:W-:Y:S05]  /*28f0*/  BSYNC B1 ;  /* 0x0000000000017941 */ /* 0x000fea0003800000 */
.L_x_62:
[----:B---3--:R-:W-:Y:S01]  /*2900*/  @!P4 IMAD R13, R38, R88, R3 ;  /* 0x00000058260dc224 */ /* 0x008fe200078e0203 */
[----:B------:R-:W-:Y:S04]  /*2910*/  BSSY B1, `(.L_x_64) ;  /* 0x0000006000017945 */ /* 0x000fe80003800000 */
[----:B------:R3:W-:Y:S01]  /*2920*/  @!P4 STG.E.U8 desc[UR36][R6.64+0x18], R13 ;  /* 0x0000180d0600c986 */ /* 0x0007e2000c101124 */
[----:B------:R-:W-:Y:S05]  /*2930*/  @P3 BRA `(.L_x_65) ;  /* 0x00000000000c3947 */ /* 0x000fea0003800000 */
[----:B------:R-:W5:Y:S02]  /*2940*/  LDG.E.U8 R99, desc[UR36][R10.64+0x19] ;  /* 0x000019240a637981 */ /* 0x000f64000c1e1100 */
[----:B-----5:R-:W-:-:S05]  /*2950*/  PRMT R0, R99, 0x8880, RZ ;  /* 0x0000888063007816 */ /* 0x020fca00000000ff */
[----:B------:R-:W-:-:S07]  /*2960*/  IMAD R3, R0, R89, RZ ;  /* 0x0000005900037224 */ /* 0x000fce00078e02ff */
.L_x_65:
[----:B------:R-:W-:Y:S05]  /*2970*/  BSYNC B1 ;  /* 0x0000000000017941 */ /* 0x000fea0003800000 */
.L_x_64:
[----:B------:R-:W-:Y:S01]  /*2980*/  @!P3 IMAD R39, R39, R88, R3 ;  /* 0x000000582727b224 */ /* 0x000fe200078e0203 */
[----:B------:R-:W-:Y:S04]  /*2990*/  BSSY B1, `(.L_x_66) ;  /* 0x0000006000017945 */ /* 0x000fe80003800000 */
[----:B------:R0:W-:Y:S01]  /*29a0*/  @!P3 STG.E.U8 desc[UR36][R6.64+0x19], R39 ;  /* 0x000019270600b986 */ /* 0x0001e2000c101124 */
[----:B------:R-:W-:Y:S05]  /*29b0*/  @P5 BRA `(.L_x_67) ;  /* 0x00000000000c5947 */ /* 0x000fea0003800000 */
[----:B------:R-:W5:Y:S02]  /*29c0*/  LDG.E.U8 R99, desc[UR36][R8.64+0x20] ;  /* 0x0000202408637981 */ /* 0x000f64000c1e1100 */
[----:B-----5:R-:W-:-:S05]  /*29d0*/  PRMT R0, R99, 0x8880, RZ ;  /* 0x0000888063007816 */ /* 0x020fca00000000ff */
[----:B------:R-:W-:-:S07]  /*29e0*/  IMAD R3, R0, R89, RZ ;  /* 0x0000005900037224 */ /* 0x000fce00078e02ff */
.L_x_67:
[----:B------:R-:W-:Y:S05]  /*29f0*/  BSYNC B1 ;  /* 0x0000000000017941 */ /* 0x000fea0003800000 */
.L_x_66:
[----:B---3--:R-:W-:Y:S01]  /*2a00*/  @!P5 IMAD R13, R40, R88, R3 ;  /* 0x00000058280dd224 */ /* 0x008fe200078e0203 */
[----:B------:R-:W-:Y:S04]  /*2a10*/  BSSY B1, `(.L_x_68) ;  /* 0x0000006000017945 */ /* 0x000fe80003800000 */
[----:B------:R3:W-:Y:S01]  /*2a20*/  @!P5 STG.E.U8 desc[UR36][R4.64+0x20], R13 ;  /* 0x0000200d0400d986 */ /* 0x0007e2000c101124 */
[----:B------:R-:W-:Y:S05]  /*2a30*/  @P2 BRA `(.L_x_69) ;  /* 0x00000000000c2947 */ /* 0x000fea0003800000 */
[----:B------:R-:W5:Y:S02]  /*2a40*/  LDG.E.U8 R99, desc[UR36][R8.64+0x21] ;  /* 0x0000212408637981 */ /* 0x000f64000c1e1100 */
[----:B-----5:R-:W-:-:S05]  /*2a50*/  PRMT R0, R99, 0x8880, RZ ;  /* 0x0000888063007816 */ /* 0x020fca00000000ff */
[----:B------:R-:W-:-:S07]  /*2a60*/  IMAD R3, R0, R89, RZ ;  /* 0x0000005900037224 */ /* 0x000fce00078e02ff */
.L_x_69:
[----:B------:R-:W-:Y:S05]  /*2a70*/  BSYNC B1 ;  /* 0x0000000000017941 */ /* 0x000fea0003800000 */
.L_x_68:
        /* <DEDUP_REMOVED lines=11> */
.L_x_71:
[----:B------:R-:W-:Y:S05]  /*2b30*/  BSYNC B1 ;  /* 0x0000000000017941 */ /* 0x000fea0003800000 */
.L_x_70:
[----:B---3--:R-:W-:Y:S01]  /*2b40*/  @!P4 IMAD R13, R42, R88, R3 ;  /* 0x000000582a0dc224 */ /* 0x008fe200078e0203 */
[----:B------:R-:W-:Y:S04]  /*2b50*/  BSSY B1, `(.L_x_72) ;  /* 0x0000006000017945 */ /* 0x000fe80003800000 */
[----:B------:R3:W-:Y:S01]  /*2b60*/  @!P4 STG.E.U8 desc[UR36][R6.64+0x20], R13 ;  /* 0x0000200d0600c986 */ /* 0x0007e2000c101124 */
[----:B------:R-:W-:Y:S05]  /*2b70*/  @P3 BRA `(.L_x_73) ;  /* 0x00000000000c3947 */ /* 0x000fea0003800000 */
[----:B------:R-:W5:Y:S02]  /*2b80*/  LDG.E.U8 R99, desc[UR36][R10.64+0x21] ;  /* 0x000021240a637981 */ /* 0x000f64000c1e1100 */
[----:B-----5:R-:W-:-:S05]  /*2b90*/  PRMT R0, R99, 0x8880, RZ ;  /* 0x0000888063007816 */ /* 0x020fca00000000ff */
[----:B------:R-:W-:-:S07]  /*2ba0*/  IMAD R3, R0, R89, RZ ;  /* 0x0000005900037224 */ /* 0x000fce00078e02ff */
.L_x_73:
[----:B------:R-:W-:Y:S05]  /*2bb0*/  BSYNC B1 ;  /* 0x0000000000017941 */ /* 0x000fea0003800000 */
.L_x_72:
[----:B------:R-:W-:Y:S01]  /*2bc0*/  @!P3 IMAD R43, R43, R88, R3 ;  /* 0x000000582b2bb224 */ /* 0x000fe200078e0203 */
[----:B------:R-:W-:Y:S04]  /*2bd0*/  BSSY B1, `(.L_x_74) ;  /* 0x0000006000017945 */ /* 0x000fe80003800000 */
[----:B------:R0:W-:Y:S01]  /*2be0*/  @!P3 STG.E.U8 desc[UR36][R6.64+0x21], R43 ;  /* 0x0000212b0600b986 */ /* 0x0001e2000c101124 */
[----:B------:R-:W-:Y:S05]  /*2bf0*/  @P5 BRA `(.L_x_75) ;  /* 0x00000000000c5947 */ /* 0x000fea0003800000 */
[----:B------:R-:W5:Y:S02]  /*2c00*/  LDG.E.U8 R99, desc[UR36][R8.64+0x28] ;  /* 0x0000282408637981 */ /* 0x000f64000c1e1100 */
[----:B-----5:R-:W-:-:S05]  /*2c10*/  PRMT R0, R99, 0x8880, RZ ;  /* 0x0000888063007816 */ /* 0x020fca00000000ff */
[----:B------:R-:W-:-:S07]  /*2c20*/  IMAD R3, R0, R89, RZ ;  /* 0x0000005900037224 */ /* 0x000fce00078e02ff */
.L_x_75:
[----:B------:R-:W-:Y:S05]  /*2c30*/  BSYNC B1 ;  /* 0x0000000000017941 */ /* 0x000fea0003800000 */
.L_x_74:
[----:B---3--:R-:W-:Y:S01]  /*2c40*/  @!P5 IMAD R13, R44, R88, R3 ;  /* 0x000000582c0dd224 */ /* 0x008fe200078e0203 */
[----:B------:R-:W-:Y:S04]  /*2c50*/  BSSY B1, `(.L_x_76) ;  /* 0x0000006000017945 */ /* 0x000fe80003800000 */
[----:B------:R3:W-:Y:S01]  /*2c60*/  @!P5 STG.E.U8 desc[UR36][R4.64+0x28], R13 ;  /* 0x0000280d0400d986 */ /* 0x0007e2000c101124 */
[----:B------:R-:W-:Y:S05]  /*2c70*/  @P2 BRA `(.L_x_77) ;  /* 0x00000000000c2947 */ /* 0x000fea0003800000 */
[----:B------:R-:W5:Y:S02]  /*2c80*/  LDG.E.U8 R99, desc[UR36][R8.64+0x29] ;  /* 0x0000292408637981 */ /* 0x000f64000c1e1100 */
[----:B-----5:R-:W-:-:S05]  /*2c90*/  PRMT R0, R99, 0x8880, RZ ;  /* 0x0000888063007816 */ /* 0x020fca00000000ff */
[----:B------:R-:W-:-:S07]  /*2ca0*/  IMAD R3, R0, R89, RZ ;  /* 0x0000005900037224 */ /* 0x000fce00078e02ff */
.L_x_77:
[----:B------:R-:W-:Y:S05]  /*2cb0*/  BSYNC B1 ;  /* 0x0000000000017941 */ /* 0x000fea0003800000 */
.L_x_76:
        /* <DEDUP_REMOVED lines=11> */
.L_x_79:
[----:B------:R-:W-:Y:S05]  /*2d70*/  BSYNC B1 ;  /* 0x0000000000017941 */ /* 0x000fea0003800000 */
.L_x_78:
[----:B---3--:R-:W-:Y:S01]  /*2d80*/  @!P4 IMAD R13, R46, R88, R3 ;  /* 0x000000582e0dc224 */ /* 0x008fe200078e0203 */
[----:B------:R-:W-:Y:S04]  /*2d90*/  BSSY B1, `(.L_x_80) ;  /* 0x0000006000017945 */ /* 0x000fe80003800000 */
[----:B------:R3:W-:Y:S01]  /*2da0*/  @!P4 STG.E.U8 desc[UR36][R6.64+0x28], R13 ;  /* 0x0000280d0600c986 */ /* 0x0007e2000c101124 */
[----:B------:R-:W-:Y:S05]  /*2db0*/  @P3 BRA `(.L_x_81) ;  /* 0x00000000000c3947 */ /* 0x000fea0003800000 */
[----:B------:R-:W5:Y:S02]  /*2dc0*/  LDG.E.U8 R99, desc[UR36][R10.64+0x29] ;  /* 0x000029240a637981 */ /* 0x000f64000c1e1100 */
[----:B-----5:R-:W-:-:S05]  /*2dd0*/  PRMT R0, R99, 0x8880, RZ ;  /* 0x0000888063007816 */ /* 0x020fca00000000ff */
[----:B------:R-:W-:-:S07]  /*2de0*/  IMAD R3, R0, R89, RZ ;  /* 0x0000005900037224 */ /* 0x000fce00078e02ff */
.L_x_81:
[----:B------:R-:W-:Y:S05]  /*2df0*/  BSYNC B1 ;  /* 0x0000000000017941 */ /* 0x000fea0003800000 */
.L_x_80:
[----:B------:R-:W-:Y:S01]  /*2e00*/  @!P3 IMAD R47, R47, R88, R3 ;  /* 0x000000582f2fb224 */ /* 0x000fe200078e0203 */
[----:B------:R-:W-:Y:S04]  /*2e10*/  BSSY B1, `(.L_x_82) ;  /* 0x0000006000017945 */ /* 0x000fe80003800000 */
[----:B------:R0:W-:Y:S01]  /*2e20*/  @!P3 STG.E.U8 desc[UR36][R6.64+0x29], R47 ;  /* 0x0000292f0600b986 */ /* 0x0001e2000c101124 */
[----:B------:R-:W-:Y:S05]  /*2e30*/  @P5 BRA `(.L_x_83) ;  /* 0x00000000000c5947 */ /* 0x000fea0003800000 */
[----:B------:R-:W5:Y:S02]  /*2e40*/  LDG.E.U8 R99, desc[UR36][R8.64+0x30] ;  /* 0x0000302408637981 */ /* 0x000f64000c1e1100 */
[----:B-----5:R-:W-:-:S05]  /*2e50*/  PRMT R0, R99, 0x8880, RZ ;  /* 0x0000888063007816 */ /* 0x020fca00000000ff */
[----:B------:R-:W-:-:S07]  /*2e60*/  IMAD R3, R0, R89, RZ ;  /* 0x0000005900037224 */ /* 0x000fce00078e02ff */
.L_x_83:
[----:B------:R-:W-:Y:S05]  /*2e70*/  BSYNC B1 ;  /* 0x0000000000017941 */ /* 0x000fea0003800000 */
.L_x_82:
[----:B---3--:R-:W-:Y:S01]  /*2e80*/  @!P5 IMAD R13, R48, R88, R3 ;  /* 0x00000058300dd224 */ /* 0x008fe200078e0203 */
[----:B------:R-:W-:Y:S04]  /*2e90*/  BSSY B1, `(.L_x_84) ;  /* 0x0000006000017945 */ /* 0x000fe80003800000 */
[----:B------:R3:W-:Y:S01]  /*2ea0*/  @!P5 STG.E.U8 desc[UR36][R4.64+0x30], R13 ;  /* 0x0000300d0400d986 */ /* 0x0007e2000c101124 */
[----:B------:R-:W-:Y:S05]  /*2eb0*/  @P2 BRA `(.L_x_85) ;  /* 0x00000000000c2947 */ /* 0x000fea0003800000 */
[----:B------:R-:W5:Y:S02]  /*2ec0*/  LDG.E.U8 R99, desc[UR36][R8.64+0x31] ;  /* 0x0000312408637981 */ /* 0x000f64000c1e1100 */
[----:B-----5:R-:W-:-:S05]  /*2ed0*/  PRMT R0, R99, 0x8880, RZ ;  /* 0x0000888063007816 */ /* 0x020fca00000000ff */
[----:B------:R-:W-:-:S07]  /*2ee0*/  IMAD R3, R0, R89, RZ ;  /* 0x0000005900037224 */ /* 0x000fce00078e02ff */
.L_x_85:
[----:B------:R-:W-:Y:S05]  /*2ef0*/  BSYNC B1 ;  /* 0x0000000000017941 */ /* 0x000fea0003800000 */
.L_x_84:
        /* <DEDUP_REMOVED lines=11> */
.L_x_87:
[----:B------:R-:W-:Y:S05]  /*2fb0*/  BSYNC B1 ;  /* 0x0000000000017941 */ /* 0x000fea0003800000 */
.L_x_86:
[----:B---3--:R-:W-:Y:S01]  /*2fc0*/  @!P4 IMAD R13, R50, R88, R3 ;  /* 0x00000058320dc224 */ /* 0x008fe200078e0203 */
[----:B------:R-:W-:Y:S04]  /*2fd0*/  BSSY B1, `(.L_x_88) ;  /* 0x0000006000017945 */ /* 0x000fe80003800000 */
[----:B------:R3:W-:Y:S01]  /*2fe0*/  @!P4 STG.E.U8 desc[UR36][R6.64+0x30], R13 ;  /* 0x0000300d0600c986 */ /* 0x0007e2000c101124 */
[----:B------:R-:W-:Y:S05]  /*2ff0*/  @P3 BRA `(.L_x_89) ;  /* 0x00000000000c3947 */ /* 0x000fea0003800000 */
[----:B------:R-:W5:Y:S02]  /*3000*/  LDG.E.U8 R99, desc[UR36][R10.64+0x31] ;  /* 0x000031240a637981 */ /* 0x000f64000c1e1100 */
[----:B-----5:R-:W-:-:S05]  /*3010*/  PRMT R0, R99, 0x8880, RZ ;  /* 0x0000888063007816 */ /* 0x020fca00000000ff */
[----:B------:R-:W-:-:S07]  /*3020*/  IMAD R3, R0, R89, RZ ;  /* 0x0000005900037224 */ /* 0x000fce00078e02ff */
.L_x_89:
[----:B------:R-:W-:Y:S05]  /*3030*/  BSYNC B1 ;  /* 0x0000000000017941 */ /* 0x000fea0003800000 */
.L_x_88:
[----:B------:R-:W-:Y:S01]  /*3040*/  @!P3 IMAD R51, R51, R88, R3 ;  /* 0x000000583333b224 */ /* 0x000fe200078e0203 */
[----:B------:R-:W-:Y:S04]  /*3050*/  BSSY B1, `(.L_x_90) ;  /* 0x0000006000017945 */ /* 0x000fe80003800000 */
[----:B------:R0:W-:Y:S01]  /*3060*/  @!P3 STG.E.U8 desc[UR36][R6.64+0x31], R51 ;  /* 0x000031330600b986 */ /* 0x0001e2000c101124 */
[----:B------:R-:W-:Y:S05]  /*3070*/  @P5 BRA `(.L_x_91) ;  /* 0x00000000000c5947 */ /* 0x000fea0003800000 */
[----:B------:R-:W5:Y:S02]  /*3080*/  LDG.E.U8 R99, desc[UR36][R8.64+0x38] ;  /* 0x0000382408637981 */ /* 0x000f64000c1e1100 */
[----:B-----5:R-:W-:-:S05]  /*3090*/  PRMT R0, R99, 0x8880, RZ ;  /* 0x0000888063007816 */ /* 0x020fca00000000ff */
[----:B------:R-:W-:-:S07]  /*30a0*/  IMAD R3, R0, R89, RZ ;  /* 0x0000005900037224 */ /* 0x000fce00078e02ff */
.L_x_91:
[----:B------:R-:W-:Y:S05]  /*30b0*/  BSYNC B1 ;  /* 0x0000000000017941 */ /* 0x000fea0003800000 */
.L_x_90:
[----:B---3--:R-:W-:Y:S01]  /*30c0*/  @!P5 IMAD R13, R52, R88, R3 ;  /* 0x00000058340dd224 */ /* 0x008fe200078e0203 */
[----:B------:R-:W-:Y:S04]  /*30d0*/  BSSY B1, `(.L_x_92) ;  /* 0x0000006000017945 */ /* 0x000fe80003800000 */
[----:B------:R3:W-:Y:S01]  /*30e0*/  @!P5 STG.E.U8 desc[UR36][R4.64+0x38], R13 ;  /* 0x0000380d0400d986 */ /* 0x0007e2000c101124 */
[----:B------:R-:W-:Y:S05]  /*30f0*/  @P2 BRA `(.L_x_93) ;  /* 0x00000000000c2947 */ /* 0x000fea0003800000 */
[----:B------:R-:W5:Y:S02]  /*3100*/  LDG.E.U8 R99, desc[UR36][R8.64+0x39] ;  /* 0x0000392408637981 */ /* 0x000f64000c1e1100 */
[----:B-----5:R-:W-:-:S05]  /*3110*/  PRMT R0, R99, 0x8880, RZ ;  /* 0x0000888063007816 */ /* 0x020fca00000000ff */
[----:B------:R-:W-:-:S07]  /*3120*/  IMAD R3, R0, R89, RZ ;  /* 0x0000005900037224 */ /* 0x000fce00078e02ff */
.L_x_93:
[----:B------:R-:W-:Y:S05]  /*3130*/  BSYNC B1 ;  /* 0x0000000000017941 */ /* 0x000fea0003800000 */
.L_x_92:
        /* <DEDUP_REMOVED lines=11> */
.L_x_95:
[----:B------:R-:W-:Y:S05]  /*31f0*/  BSYNC B1 ;  /* 0x0000000000017941 */ /* 0x000fea0003800000 */
.L_x_94:
[----:B---3--:R-:W-:Y:S01]  /*3200*/  @!P4 IMAD R13, R54, R88, R3 ;  /* 0x00000058360dc224 */ /* 0x008fe200078e0203 */
[----:B------:R-:W-:Y:S04]  /*3210*/  BSSY B1, `(.L_x_96) ;  /* 0x0000006000017945 */ /* 0x000fe80003800000 */
[----:B------:R3:W-:Y:S01]  /*3220*/  @!P4 STG.E.U8 desc[UR36][R6.64+0x38], R13 ;  /* 0x0000380d0600c986 */ /* 0x0007e2000c101124 */
[----:B------:R-:W-:Y:S05]  /*3230*/  @P3 BRA `(.L_x_97) ;  /* 0x00000000000c3947 */ /* 0x000fea0003800000 */
[----:B------:R-:W5:Y:S02]  /*3240*/  LDG.E.U8 R99, desc[UR36][R10.64+0x39] ;  /* 0x000039240a637981 */ /* 0x000f64000c1e1100 */
[----:B-----5:R-:W-:-:S05]  /*3250*/  PRMT R0, R99, 0x8880, RZ ;  /* 0x0000888063007816 */ /* 0x020fca00000000ff */
[----:B------:R-:W-:-:S07]  /*3260*/  IMAD R3, R0, R89, RZ ;  /* 0x0000005900037224 */ /* 0x000fce00078e02ff */
.L_x_97:
[----:B------:R-:W-:Y:S05]  /*3270*/  BSYNC B1 ;  /* 0x0000000000017941 */ /* 0x000fea0003800000 */
.L_x_96:
[----:B------:R-:W-:Y:S01]  /*3280*/  @!P3 IMAD R55, R55, R88, R3 ;  /* 0x000000583737b224 */ /* 0x000fe200078e0203 */
[----:B------:R-:W-:Y:S04]  /*3290*/  BSSY B1, `(.L_x_98) ;  /* 0x0000006000017945 */ /* 0x000fe80003800000 */
[----:B------:R0:W-:Y:S01]  /*32a0*/  @!P3 STG.E.U8 desc[UR36][R6.64+0x39], R55 ;  /* 0x000039370600b986 */ /* 0x0001e2000c101124 */
[----:B------:R-:W-:Y:S05]  /*32b0*/  @P5 BRA `(.L_x_99) ;  /* 0x00000000000c5947 */ /* 0x000fea0003800000 */
[----:B------:R-:W5:Y:S02]  /*32c0*/  LDG.E.U8 R99, desc[UR36][R8.64+0x40] ;  /* 0x0000402408637981 */ /* 0x000f64000c1e1100 */
[----:B-----5:R-:W-:-:S05]  /*32d0*/  PRMT R0, R99, 0x8880, RZ ;  /* 0x0000888063007816 */ /* 0x020fca00000000ff */
[----:B------:R-:W-:-:S07]  /*32e0*/  IMAD R3, R0, R89, RZ ;  /* 0x0000005900037224 */ /* 0x000fce00078e02ff */
.L_x_99:
[----:B------:R-:W-:Y:S05]  /*32f0*/  BSYNC B1 ;  /* 0x0000000000017941 */ /* 0x000fea0003800000 */
.L_x_98:
[----:B---3--:R-:W-:Y:S01]  /*3300*/  @!P5 IMAD R13, R56, R88, R3 ;  /* 0x00000058380dd224 */ /* 0x008fe200078e0203 */
[----:B------:R-:W-:Y:S04]  /*3310*/  BSSY B1, `(.L_x_100) ;  /* 0x0000006000017945 */ /* 0x000fe80003800000 */
[----:B------:R3:W-:Y:S01]  /*3320*/  @!P5 STG.E.U8 desc[UR36][R4.64+0x40], R13 ;  /* 0x0000400d0400d986 */ /* 0x0007e2000c101124 */
[----:B------:R-:W-:Y:S05]  /*3330*/  @P2 BRA `(.L_x_101) ;  /* 0x00000000000c2947 */ /* 0x000fea0003800000 */
[----:B------:R-:W5:Y:S02]  /*3340*/  LDG.E.U8 R99, desc[UR36][R8.64+0x41] ;  /* 0x0000412408637981 */ /* 0x000f64000c1e1100 */
[----:B-----5:R-:W-:-:S05]  /*3350*/  PRMT R0, R99, 0x8880, RZ ;  /* 0x0000888063007816 */ /* 0x020fca00000000ff */
[----:B------:R-:W-:-:S07]  /*3360*/  IMAD R3, R0, R89, RZ ;  /* 0x0000005900037224 */ /* 0x000fce00078e02ff */
.L_x_101:
[----:B------:R-:W-:Y:S05]  /*3370*/  BSYNC B1 ;  /* 0x0000000000017941 */ /* 0x000fea0003800000 */
.L_x_100:
        /* <DEDUP_REMOVED lines=11> */
.L_x_103:
[----:B------:R-:W-:Y:S05]  /*3430*/  BSYNC B1 ;  /* 0x0000000000017941 */ /* 0x000fea0003800000 */
.L_x_102:
[----:B---3--:R-:W-:Y:S01]  /*3440*/  @!P4 IMAD R13, R58, R88, R3 ;  /* 0x000000583a0dc224 */ /* 0x008fe200078e0203 */
[----:B------:R-:W-:Y:S04]  /*3450*/  BSSY B1, `(.L_x_104) ;  /* 0x0000006000017945 */ /* 0x000fe80003800000 */
[----:B------:R3:W-:Y:S01]  /*3460*/  @!P4 STG.E.U8 desc[UR36][R6.64+0x40], R13 ;  /* 0x0000400d0600c986 */ /* 0x0007e2000c101124 */
[----:B------:R-:W-:Y:S05]  /*3470*/  @P3 BRA `(.L_x_105) ;  /* 0x00000000000c3947 */ /* 0x000fea0003800000 */
[----:B------:R-:W5:Y:S02]  /*3480*/  LDG.E.U8 R99, desc[UR36][R10.64+0x41] ;  /* 0x000041240a637981 */ /* 0x000f64000c1e1100 */
[----:B-----5:R-:W-:-:S05]  /*3490*/  PRMT R0, R99, 0x8880, RZ ;  /* 0x0000888063007816 */ /* 0x020fca00000000ff */
[----:B------:R-:W-:-:S07]  /*34a0*/  IMAD R3, R0, R89, RZ ;  /* 0x0000005900037224 */ /* 0x000fce00078e02ff */
.L_x_105:
[----:B------:R-:W-:Y:S05]  /*34b0*/  BSYNC B1 ;  /* 0x0000000000017941 */ /* 0x000fea0003800000 */
.L_x_104:
[----:B------:R-:W-:Y:S01]  /*34c0*/  @!P3 IMAD R59, R59, R88, R3 ;  /* 0x000000583b3bb224 */ /* 0x000fe200078e0203 */
[----:B------:R-:W-:Y:S04]  /*34d0*/  BSSY B1, `(.L_x_106) ;  /* 0x0000006000017945 */ /* 0x000fe80003800000 */
[----:B------:R0:W-:Y:S01]  /*34e0*/  @!P3 STG.E.U8 desc[UR36][R6.64+0x41], R59 ;  /* 0x0000413b0600b986 */ /* 0x0001e2000c101124 */
[----:B------:R-:W-:Y:S05]  /*34f0*/  @P5 BRA `(.L_x_107) ;  /* 0x00000000000c5947 */ /* 0x000fea0003800000 */
[----:B------:R-:W5:Y:S02]  /*3500*/  LDG.E.U8 R99, desc[UR36][R8.64+0x48] ;  /* 0x0000482408637981 */ /* 0x000f64000c1e1100 */
[----:B-----5:R-:W-:-:S05]  /*3510*/  PRMT R0, R99, 0x8880, RZ ;  /* 0x0000888063007816 */ /* 0x020fca00000000ff */
[----:B------:R-:W-:-:S07]  /*3520*/  IMAD R3, R0, R89, RZ ;  /* 0x0000005900037224 */ /* 0x000fce00078e02ff */
.L_x_107:
[----:B------:R-:W-:Y:S05]  /*3530*/  BSYNC B1 ;  /* 0x0000000000017941 */ /* 0x000fea0003800000 */
.L_x_106:
[----:B---3--:R-:W-:Y:S01]  /*3540*/  @!P5 IMAD R13, R60, R88, R3 ;  /* 0x000000583c0dd224 */ /* 0x008fe200078e0203 */
[----:B------:R-:W-:Y:S04]  /*3550*/  BSSY B1, `(.L_x_108) ;  /* 0x0000006000017945 */ /* 0x000fe80003800000 */
[----:B------:R3:W-:Y:S01]  /*3560*/  @!P5 STG.E.U8 desc[UR36][R4.64+0x48], R13 ;  /* 0x0000480d0400d986 */ /* 0x0007e2000c101124 */
[----:B------:R-:W-:Y:S05]  /*3570*/  @P2 BRA `(.L_x_109) ;  /* 0x00000000000c2947 */ /* 0x000fea0003800000 */
[----:B------:R-:W5:Y:S02]  /*3580*/  LDG.E.U8 R99, desc[UR36][R8.64+0x49] ;  /* 0x0000492408637981 */ /* 0x000f64000c1e1100 */
[----:B-----5:R-:W-:-:S05]  /*3590*/  PRMT R0, R99, 0x8880, RZ ;  /* 0x0000888063007816 */ /* 0x020fca00000000ff */
[----:B------:R-:W-:-:S07]  /*35a0*/  IMAD R3, R0, R89, RZ ;  /* 0x0000005900037224 */ /* 0x000fce00078e02ff */
.L_x_109:
[----:B------:R-:W-:Y:S05]  /*35b0*/  BSYNC B1 ;  /* 0x0000000000017941 */ /* 0x000fea0003800000 */
.L_x_108:
        /* <DEDUP_REMOVED lines=11> */
.L_x_111:
[----:B------:R-:W-:Y:S05]  /*3670*/  BSYNC B1 ;  /* 0x0000000000017941 */ /* 0x000fea0003800000 */
.L_x_110:
[----:B---3--:R-:W-:Y:S01]  /*3680*/  @!P4 IMAD R13, R62, R88, R3 ;  /* 0x000000583e0dc224 */ /* 0x008fe200078e0203 */
[----:B------:R-:W-:Y:S04]  /*3690*/  BSSY B1, `(.L_x_112) ;  /* 0x0000006000017945 */ /* 0x000fe80003800000 */
[----:B------:R3:W-:Y:S01]  /*36a0*/  @!P4 STG.E.U8 desc[UR36][R6.64+0x48], R13 ;  /* 0x0000480d0600c986 */ /* 0x0007e2000c101124 */
[----:B------:R-:W-:Y:S05]  /*36b0*/  @P3 BRA `(.L_x_113) ;  /* 0x00000000000c3947 */ /* 0x000fea0003800000 */
[----:B------:R-:W5:Y:S02]  /*36c0*/  LDG.E.U8 R99, desc[UR36][R10.64+0x49] ;  /* 0x000049240a637981 */ /* 0x000f64000c1e1100 */
[----:B-----5:R-:W-:-:S05]  /*36d0*/  PRMT R0, R99, 0x8880, RZ ;  /* 0x0000888063007816 */ /* 0x020fca00000000ff */
[----:B------:R-:W-:-:S07]  /*36e0*/  IMAD R3, R0, R89, RZ ;  /* 0x0000005900037224 */ /* 0x000fce00078e02ff */
.L_x_113:
[----:B------:R-:W-:Y:S05]  /*36f0*/  BSYNC B1 ;  /* 0x0000000000017941 */ /* 0x000fea0003800000 */
.L_x_112:
[----:B------:R-:W-:Y:S01]  /*3700*/  @!P3 IMAD R63, R63, R88, R3 ;  /* 0x000000583f3fb224 */ /* 0x000fe200078e0203 */
[----:B------:R-:W-:Y:S04]  /*3710*/  BSSY B1, `(.L_x_114) ;  /* 0x0000006000017945 */ /* 0x000fe80003800000 */
[----:B------:R0:W-:Y:S01]  /*3720*/  @!P3 STG.E.U8 desc[UR36][R6.64+0x49], R63 ;  /* 0x0000493f0600b986 */ /* 0x0001e2000c101124 */
[----:B------:R-:W-:Y:S05]  /*3730*/  @P5 BRA `(.L_x_115) ;  /* 0x00000000000c5947 */ /* 0x000fea0003800000 */
[----:B------:R-:W5:Y:S02]  /*3740*/  LDG.E.U8 R99, desc[UR36][R8.64+0x50] ;  /* 0x0000502408637981 */ /* 0x000f64000c1e1100 */
[----:B-----5:R-:W-:-:S05]  /*3750*/  PRMT R0, R99, 0x8880, RZ ;  /* 0x0000888063007816 */ /* 0x020fca00000000ff */
[----:B------:R-:W-:-:S07]  /*3760*/  IMAD R3, R0, R89, RZ ;  /* 0x0000005900037224 */ /* 0x000fce00078e02ff */
.L_x_115:
[----:B------:R-:W-:Y:S05]  /*3770*/  BSYNC B1 ;  /* 0x0000000000017941 */ /* 0x000fea0003800000 */
.L_x_114:
[----:B---3--:R-:W-:Y:S01]  /*3780*/  @!P5 IMAD R13, R64, R88, R3 ;  /* 0x00000058400dd224 */ /* 0x008fe200078e0203 */
[----:B------:R-:W-:Y:S04]  /*3790*/  BSSY B1, `(.L_x_116) ;  /* 0x0000006000017945 */ /* 0x000fe80003800000 */
[----:B------:R3:W-:Y:S01]  /*37a0*/  @!P5 STG.E.U8 desc[UR36][R4.64+0x50], R13 ;  /* 0x0000500d0400d986 */ /* 0x0007e2000c101124 */
[----:B------:R-:W-:Y:S05]  /*37b0*/  @P2 BRA `(.L_x_117) ;  /* 0x00000000000c2947 */ /* 0x000fea0003800000 */
[----:B------:R-:W5:Y:S02]  /*37c0*/  LDG.E.U8 R99, desc[UR36][R8.64+0x51] ;  /* 0x0000512408637981 */ /* 0x000f64000c1e1100 */
[----:B-----5:R-:W-:-:S05]  /*37d0*/  PRMT R0, R99, 0x8880, RZ ;  /* 0x0000888063007816 */ /* 0x020fca00000000ff */
[----:B------:R-:W-:-:S07]  /*37e0*/  IMAD R3, R0, R89, RZ ;  /* 0x0000005900037224 */ /* 0x000fce00078e02ff */
.L_x_117:
[----:B------:R-:W-:Y:S05]  /*37f0*/  BSYNC B1 ;  /* 0x0000000000017941 */ /* 0x000fea0003800000 */
.L_x_116:
        /* <DEDUP_REMOVED lines=11> */
.L_x_119:
[----:B------:R-:W-:Y:S05]  /*38b0*/  BSYNC B1 ;  /* 0x0000000000017941 */ /* 0x000fea0003800000 */
.L_x_118:
[----:B---3--:R-:W-:Y:S01]  /*38c0*/  @!P4 IMAD R13, R66, R88, R3 ;  /* 0x00000058420dc224 */ /* 0x008fe200078e0203 */
[----:B------:R-:W-:Y:S04]  /*38d0*/  BSSY B1, `(.L_x_120) ;  /* 0x0000006000017945 */ /* 0x000fe80003800000 */
[----:B------:R3:W-:Y:S01]  /*38e0*/  @!P4 STG.E.U8 desc[UR36][R6.64+0x50], R13 ;  /* 0x0000500d0600c986 */ /* 0x0007e2000c101124 */
[----:B------:R-:W-:Y:S05]  /*38f0*/  @P3 BRA `(.L_x_121) ;  /* 0x00000000000c3947 */ /* 0x000fea0003800000 */
[----:B------:R-:W5:Y:S02]  /*3900*/  LDG.E.U8 R99, desc[UR36][R10.64+0x51] ;  /* 0x000051240a637981 */ /* 0x000f64000c1e1100 */
[----:B-----5:R-:W-:-:S05]  /*3910*/  PRMT R0, R99, 0x8880, RZ ;  /* 0x0000888063007816 */ /* 0x020fca00000000ff */
[----:B------:R-:W-:-:S07]  /*3920*/  IMAD R3, R0, R89, RZ ;  /* 0x0000005900037224 */ /* 0x000fce00078e02ff */
.L_x_121:
[----:B------:R-:W-:Y:S05]  /*3930*/  BSYNC B1 ;  /* 0x0000000000017941 */ /* 0x000fea0003800000 */
.L_x_120:
[----:B------:R-:W-:Y:S01]  /*3940*/  @!P3 IMAD R67, R67, R88, R3 ;  /* 0x000000584343b224 */ /* 0x000fe200078e0203 */
[----:B------:R-:W-:Y:S04]  /*3950*/  BSSY B1, `(.L_x_122) ;  /* 0x0000006000017945 */ /* 0x000fe80003800000 */
[----:B------:R0:W-:Y:S01]  /*3960*/  @!P3 STG.E.U8 desc[UR36][R6.64+0x51], R67 ;  /* 0x000051430600b986 */ /* 0x0001e2000c101124 */
[----:B------:R-:W-:Y:S05]  /*3970*/  @P5 BRA `(.L_x_123) ;  /* 0x00000000000c5947 */ /* 0x000fea0003800000 */
[----:B------:R-:W5:Y:S02]  /*3980*/  LDG.E.U8 R99, desc[UR36][R8.64+0x58] ;  /* 0x0000582408637981 */ /* 0x000f64000c1e1100 */
[----:B-----5:R-:W-:-:S05]  /*3990*/  PRMT R0, R99, 0x8880, RZ ;  /* 0x0000888063007816 */ /* 0x020fca00000000ff */
[----:B------:R-:W-:-:S07]  /*39a0*/  IMAD R3, R0, R89, RZ ;  /* 0x0000005900037224 */ /* 0x000fce00078e02ff */
.L_x_123:
[----:B------:R-:W-:Y:S05]  /*39b0*/  BSYNC B1 ;  /* 0x0000000000017941 */ /* 0x000fea0003800000 */
.L_x_122:
[----:B---3--:R-:W-:Y:S01]  /*39c0*/  @!P5 IMAD R13, R68, R88, R3 ;  /* 0x00000058440dd224 */ /* 0x008fe200078e0203 */
[----:B------:R-:W-:Y:S04]  /*39d0*/  BSSY B1, `(.L_x_124) ;  /* 0x0000006000017945 */ /* 0x000fe80003800000 */
[----:B------:R3:W-:Y:S01]  /*39e0*/  @!P5 STG.E.U8 desc[UR36][R4.64+0x58], R13 ;  /* 0x0000580d0400d986 */ /* 0x0007e2000c101124 */
[----:B------:R-:W-:Y:S05]  /*39f0*/  @P2 BRA `(.L_x_125) ;  /* 0x00000000000c2947 */ /* 0x000fea0003800000 */
[----:B------:R-:W5:Y:S02]  /*3a00*/  LDG.E.U8 R99, desc[UR36][R8.64+0x59] ;  /* 0x0000592408637981 */ /* 0x000f64000c1e1100 */
[----:B-----5:R-:W-:-:S05]  /*3a10*/  PRMT R0, R99, 0x8880, RZ ;  /* 0x0000888063007816 */ /* 0x020fca00000000ff */
[----:B------:R-:W-:-:S07]  /*3a20*/  IMAD R3, R0, R89, RZ ;  /* 0x0000005900037224 */ /* 0x000fce00078e02ff */
.L_x_125:
[----:B------:R-:W-:Y:S05]  /*3a30*/  BSYNC B1 ;  /* 0x0000000000017941 */ /* 0x000fea0003800000 */
.L_x_124:
        /* <DEDUP_REMOVED lines=11> */
.L_x_127:
[----:B------:R-:W-:Y:S05]  /*3af0*/  BSYNC B1 ;  /* 0x0000000000017941 */ /* 0x000fea0003800000 */
.L_x_126:
[----:B---3--:R-:W-:Y:S01]  /*3b00*/  @!P4 IMAD R13, R70, R88, R3 ;  /* 0x00000058460dc224 */ /* 0x008fe200078e0203 */
[----:B------:R-:W-:Y:S04]  /*3b10*/  BSSY B1, `(.L_x_128) ;  /* 0x0000006000017945 */ /* 0x000fe80003800000 */
[----:B------:R3:W-:Y:S01]  /*3b20*/  @!P4 STG.E.U8 desc[UR36][R6.64+0x58], R13 ;  /* 0x0000580d0600c986 */ /* 0x0007e2000c101124 */
[----:B------:R-:W-:Y:S05]  /*3b30*/  @P3 BRA `(.L_x_129) ;  /* 0x00000000000c3947 */ /* 0x000fea0003800000 */
[----:B------:R-:W5:Y:S02]  /*3b40*/  LDG.E.U8 R99, desc[UR36][R10.64+0x59] ;  /* 0x000059240a637981 */ /* 0x000f64000c1e1100 */
[----:B-----5:R-:W-:-:S05]  /*3b50*/  PRMT R0, R99, 0x8880, RZ ;  /* 0x0000888063007816 */ /* 0x020fca00000000ff */
[----:B------:R-:W-:-:S07]  /*3b60*/  IMAD R3, R0, R89, RZ ;  /* 0x0000005900037224 */ /* 0x000fce00078e02ff */
.L_x_129:
[----:B------:R-:W-:Y:S05]  /*3b70*/  BSYNC B1 ;  /* 0x0000000000017941 */ /* 0x000fea0003800000 */
.L_x_128:
[----:B------:R-:W-:Y:S01]  /*3b80*/  @!P3 IMAD R71, R71, R88, R3 ;  /* 0x000000584747b224 */ /* 0x000fe200078e0203 */
[----:B------:R-:W-:Y:S04]  /*3b90*/  BSSY B1, `(.L_x_130) ;  /* 0x0000006000017945 */ /* 0x000fe80003800000 */
[----:B------:R0:W-:Y:S01]  /*3ba0*/  @!P3 STG.E.U8 desc[UR36][R6.64+0x59], R71 ;  /* 0x000059470600b986 */ /* 0x0001e2000c101124 */
[----:B------:R-:W-:Y:S05]  /*3bb0*/  @P5 BRA `(.L_x_131) ;  /* 0x00000000000c5947 */ /* 0x000fea0003800000 */
[----:B------:R-:W5:Y:S02]  /*3bc0*/  LDG.E.U8 R99, desc[UR36][R8.64+0x60] ;  /* 0x0000602408637981 */ /* 0x000f64000c1e1100 */
[----:B-----5:R-:W-:-:S05]  /*3bd0*/  PRMT R0, R99, 0x8880, RZ ;  /* 0x0000888063007816 */ /* 0x020fca00000000ff */
[----:B------:R-:W-:-:S07]  /*3be0*/  IMAD R3, R0, R89, RZ ;  /* 0x0000005900037224 */ /* 0x000fce00078e02ff */
.L_x_131:
[----:B------:R-:W-:Y:S05]  /*3bf0*/  BSYNC B1 ;  /* 0x0000000000017941 */ /* 0x000fea0003800000 */
.L_x_130:
[----:B---3--:R-:W-:Y:S01]  /*3c00*/  @!P5 IMAD R13, R72, R88, R3 ;  /* 0x00000058480dd224 */ /* 0x008fe200078e0203 */
[----:B------:R-:W-:Y:S04]  /*3c10*/  BSSY B1, `(.L_x_132) ;  /* 0x0000006000017945 */ /* 0x000fe80003800000 */
[----:B------:R3:W-:Y:S01]  /*3c20*/  @!P5 STG.E.U8 desc[UR36][R4.64+0x60], R13 ;  /* 0x0000600d0400d986 */ /* 0x0007e2000c101124 */
[----:B------:R-:W-:Y:S05]  /*3c30*/  @P2 BRA `(.L_x_133) ;  /* 0x00000000000c2947 */ /* 0x000fea0003800000 */
[----:B------:R-:W5:Y:S02]  /*3c40*/  LDG.E.U8 R99, desc[UR36][R8.64+0x61] ;  /* 0x0000612408637981 */ /* 0x000f64000c1e1100 */
[----:B-----5:R-:W-:-:S05]  /*3c50*/  PRMT R0, R99, 0x8880, RZ ;  /* 0x0000888063007816 */ /* 0x020fca00000000ff */
[----:B------:R-:W-:-:S07]  /*3c60*/  IMAD R3, R0, R89, RZ ;  /* 0x0000005900037224 */ /* 0x000fce00078e02ff */
.L_x_133:
[----:B------:R-:W-:Y:S05]  /*3c70*/  BSYNC B1 ;  /* 0x0000000000017941 */ /* 0x000fea0003800000 */
.L_x_132:
        /* <DEDUP_REMOVED lines=11> */
.L_x_135:
[----:B------:R-:W-:Y:S05]  /*3d30*/  BSYNC B1 ;  /* 0x0000000000017941 */ /* 0x000fea0003800000 */
.L_x_134:
[----:B---3--:R-:W-:Y:S01]  /*3d40*/  @!P4 IMAD R13, R74, R88, R3 ;  /* 0x000000584a0dc224 */ /* 0x008fe200078e0203 */
[----:B------:R-:W-:Y:S04]  /*3d50*/  BSSY B1, `(.L_x_136) ;  /* 0x0000006000017945 */ /* 0x000fe80003800000 */
[----:B------:R3:W-:Y:S01]  /*3d60*/  @!P4 STG.E.U8 desc[UR36][R6.64+0x60], R13 ;  /* 0x0000600d0600c986 */ /* 0x0007e2000c101124 */
[----:B------:R-:W-:Y:S05]  /*3d70*/  @P3 BRA `(.L_x_137) ;  /* 0x00000000000c3947 */ /* 0x000fea0003800000 */
[----:B------:R-:W5:Y:S02]  /*3d80*/  LDG.E.U8 R99, desc[UR36][R10.64+0x61] ;  /* 0x000061240a637981 */ /* 0x000f64000c1e1100 */
[----:B-----5:R-:W-:-:S05]  /*3d90*/  PRMT R0, R99, 0x8880, RZ ;  /* 0x0000888063007816 */ /* 0x020fca00000000ff */
[----:B------:R-:W-:-:S07]  /*3da0*/  IMAD R3, R0, R89, RZ ;  /* 0x0000005900037224 */ /* 0x000fce00078e02ff */
.L_x_137:
[----:B------:R-:W-:Y:S05]  /*3db0*/  BSYNC B1 ;  /* 0x0000000000017941 */ /* 0x000fea0003800000 */
.L_x_136:
[----:B------:R-:W-:Y:S01]  /*3dc0*/  @!P3 IMAD R75, R75, R88, R3 ;  /* 0x000000584b4bb224 */ /* 0x000fe200078e0203 */
[----:B------:R-:W-:Y:S04]  /*3dd0*/  BSSY B1, `(.L_x_138) ;  /* 0x0000006000017945 */ /* 0x000fe80003800000 */
[----:B------:R0:W-:Y:S01]  /*3de0*/  @!P3 STG.E.U8 desc[UR36][R6.64+0x61], R75 ;  /* 0x0000614b0600b986 */ /* 0x0001e2000c101124 */
[----:B------:R-:W-:Y:S05]  /*3df0*/  @P5 BRA `(.L_x_139) ;  /* 0x00000000000c5947 */ /* 0x000fea0003800000 */
[----:B------:R-:W5:Y:S02]  /*3e00*/  LDG.E.U8 R99, desc[UR36][R8.64+0x68] ;  /* 0x0000682408637981 */ /* 0x000f64000c1e1100 */
[----:B-----5:R-:W-:-:S05]  /*3e10*/  PRMT R0, R99, 0x8880, RZ ;  /* 0x0000888063007816 */ /* 0x020fca00000000ff */
[----:B------:R-:W-:-:S07]  /*3e20*/  IMAD R3, R0, R89, RZ ;  /* 0x0000005900037224 */ /* 0x000fce00078e02ff */
.L_x_139:
[----:B------:R-:W-:Y:S05]  /*3e30*/  BSYNC B1 ;  /* 0x0000000000017941 */ /* 0x000fea0003800000 */
.L_x_138:
[----:B---3--:R-:W-:Y:S01]  /*3e40*/  @!P5 IMAD R13, R76, R88, R3 ;  /* 0x000000584c0dd224 */ /* 0x008fe200078e0203 */
[----:B------:R-:W-:Y:S04]  /*3e50*/  BSSY B1, `(.L_x_140) ;  /* 0x0000006000017945 */ /* 0x000fe80003800000 */
[----:B------:R3:W-:Y:S01]  /*3e60*/  @!P5 STG.E.U8 desc[UR36][R4.64+0x68], R13 ;  /* 0x0000680d0400d986 */ /* 0x0007e2000c101124 */
[----:B------:R-:W-:Y:S05]  /*3e70*/  @P2 BRA `(.L_x_141) ;  /* 0x00000000000c2947 */ /* 0x000fea0003800000 */
[----:B------:R-:W5:Y:S02]  /*3e80*/  LDG.E.U8 R99, desc[UR36][R8.64+0x69] ;  /* 0x0000692408637981 */ /* 0x000f64000c1e1100 */
[----:B-----5:R-:W-:-:S05]  /*3e90*/  PRMT R0, R99, 0x8880, RZ ;  /* 0x0000888063007816 */ /* 0x020fca00000000ff */
[----:B------:R-:W-:-:S07]  /*3ea0*/  IMAD R3, R0, R89, RZ ;  /* 0x0000005900037224 */ /* 0x000fce00078e02ff */
.L_x_141:
[----:B------:R-:W-:Y:S05]  /*3eb0*/  BSYNC B1 ;  /* 0x0000000000017941 */ /* 0x000fea0003800000 */
.L_x_140:
        /* <DEDUP_REMOVED lines=11> */
.L_x_143:
[----:B------:R-:W-:Y:S05]  /*3f70*/  BSYNC B1 ;  /* 0x0000000000017941 */ /* 0x000fea0003800000 */
.L_x_142:
[----:B---3--:R-:W-:Y:S01]  /*3f80*/  @!P4 IMAD R13, R78, R88, R3 ;  /* 0x000000584e0dc224 */ /* 0x008fe200078e0203 */
[----:B------:R-:W-:Y:S04]  /*3f90*/  BSSY B1, `(.L_x_144) ;  /* 0x0000006000017945 */ /* 0x000fe80003800000 */
[----:B------:R3:W-:Y:S01]  /*3fa0*/  @!P4 STG.E.U8 desc[UR36][R6.64+0x68], R13 ;  /* 0x0000680d0600c986 */ /* 0x0007e2000c101124 */
[----:B------:R-:W-:Y:S05]  /*3fb0*/  @P3 BRA `(.L_x_145) ;  /* 0x00000000000c3947 */ /* 0x000fea0003800000 */
[----:B------:R-:W5:Y:S02]  /*3fc0*/  LDG.E.U8 R99, desc[UR36][R10.64+0x69] ;  /* 0x000069240a637981 */ /* 0x000f64000c1e1100 */
[----:B-----5:R-:W-:-:S05]  /*3fd0*/  PRMT R0, R99, 0x8880, RZ ;  /* 0x0000888063007816 */ /* 0x020fca00000000ff */
[----:B------:R-:W-:-:S07]  /*3fe0*/  IMAD R3, R0, R89, RZ ;  /* 0x0000005900037224 */ /* 0x000fce00078e02ff */
.L_x_145:
[----:B------:R-:W-:Y:S05]  /*3ff0*/  BSYNC B1 ;  /* 0x0000000000017941 */ /* 0x000fea0003800000 */
.L_x_144:
[----:B------:R-:W-:Y:S01]  /*4000*/  @!P3 IMAD R79, R79, R88, R3 ;  /* 0x000000584f4fb224 */ /* 0x000fe200078e0203 */
[----:B------:R-:W-:Y:S04]  /*4010*/  BSSY B1, `(.L_x_146) ;  /* 0x0000006000017945 */ /* 0x000fe80003800000 */
[----:B------:R0:W-:Y:S01]  /*4020*/  @!P3 STG.E.U8 desc[UR36][R6.64+0x69], R79 ;  /* 0x0000694f0600b986 */ /* 0x0001e2000c101124 */
[----:B------:R-:W-:Y:S05]  /*4030*/  @P5 BRA `(.L_x_147) ;  /* 0x00000000000c5947 */ /* 0x000fea0003800000 */
[----:B------:R-:W5:Y:S02]  /*4040*/  LDG.E.U8 R99, desc[UR36][R8.64+0x70] ;  /* 0x0000702408637981 */ /* 0x000f64000c1e1100 */
[----:B-----5:R-:W-:-:S05]  /*4050*/  PRMT R0, R99, 0x8880, RZ ;  /* 0x0000888063007816 */ /* 0x020fca00000000ff */
[----:B------:R-:W-:-:S07]  /*4060*/  IMAD R3, R0, R89, RZ ;  /* 0x0000005900037224 */ /* 0x000fce00078e02ff */
.L_x_147:
[----:B------:R-:W-:Y:S05]  /*4070*/  BSYNC B1 ;  /* 0x0000000000017941 */ /* 0x000fea0003800000 */
.L_x_146:
[----:B---3--:R-:W-:Y:S01]  /*4080*/  @!P5 IMAD R13, R80, R88, R3 ;  /* 0x00000058500dd224 */ /* 0x008fe200078e0203 */
[----:B------:R-:W-:Y:S04]  /*4090*/  BSSY B1, `(.L_x_148) ;  /* 0x0000006000017945 */ /* 0x000fe80003800000 */
[----:B------:R3:W-:Y:S01]  /*40a0*/  @!P5 STG.E.U8 desc[UR36][R4.64+0x70], R13 ;  /* 0x0000700d0400d986 */ /* 0x0007e2000c101124 */
[----:B------:R-:W-:Y:S05]  /*40b0*/  @P2 BRA `(.L_x_149) ;  /* 0x00000000000c2947 */ /* 0x000fea0003800000 */
[----:B------:R-:W5:Y:S02]  /*40c0*/  LDG.E.U8 R99, desc[UR36][R8.64+0x71] ;  /* 0x0000712408637981 */ /* 0x000f64000c1e1100 */
[----:B-----5:R-:W-:-:S05]  /*40d0*/  PRMT R0, R99, 0x8880, RZ ;  /* 0x0000888063007816 */ /* 0x020fca00000000ff */
[----:B------:R-:W-:-:S07]  /*40e0*/  IMAD R3, R0, R89, RZ ;  /* 0x0000005900037224 */ /* 0x000fce00078e02ff */
.L_x_149:
[----:B------:R-:W-:Y:S05]  /*40f0*/  BSYNC B1 ;  /* 0x0000000000017941 */ /* 0x000fea0003800000 */
.L_x_148:
[----:B------:R-:W-:Y:S01]  /*4100*/  ISETP.LT.OR P4, PT, R19, 0x71, !P0 ;  /* 0x000000711300780c */ /* 0x000fe20004781670 */
[----:B------:R-:W-:Y:S01]  /*4110*/  @!P2 IMAD R81, R81, R88, R3 ;  /* 0x000000585151a224 */ /* 0x000fe200078e0203 */
[----:B------:R-:W-:Y:S01]  /*4120*/  BSSY B1, `(.L_x_150) ;  /* 0x000000a000017945 */ /* 0x000fe20003800000 */
[C---:B------:R-:W-:Y:S02]  /*4130*/  ISETP.LT.OR P3, PT, R19.reuse, 0x72, !P0 ;  /* 0x000000721300780c */ /* 0x040fe40004761670 */
[C---:B------:R-:W-:Y:S01]  /*4140*/  ISETP.LT.OR P5, PT, R19.reuse, 0x79, !P0 ;  /* 0x000000791300780c */ /* 0x040fe200047a1670 */
[----:B------:R0:W-:Y:S01]  /*4150*/  @!P2 STG.E.U8 desc[UR36][R4.64+0x71], R81 ;  /* 0x000071510400a986 */ /* 0x0001e2000c101124 */
[C---:B------:R-:W-:Y:S02]  /*4160*/  ISETP.LT.OR P2, PT, R19.reuse, 0x79, !P1 ;  /* 0x000000791300780c */ /* 0x040fe40004f41670 */
[----:B------:R-:W-:-:S04]  /*4170*/  ISETP.LT.OR P1, PT, R19, 0x7a, !P1 ;  /* 0x0000007a1300780c */ /* 0x000fc80004f21670 */
[----:B------:R-:W-:Y:S09]  /*4180*/  @P4 BRA `(.L_x_151) ;  /* 0x00000000000c4947 */ /* 0x000ff20003800000 */
[----:B------:R-:W5:Y:S02]  /*4190*/  LDG.E.U8 R99, desc[UR36][R10.64+0x70] ;  /* 0x000070240a637981 */ /* 0x000f64000c1e1100 */
[----:B-----5:R-:W-:-:S05]  /*41a0*/  PRMT R0, R99, 0x8880, RZ ;  /* 0x0000888063007816 */ /* 0x020fca00000000ff */
[----:B------:R-:W-:-:S07]  /*41b0*/  IMAD R3, R0, R89, RZ ;  /* 0x0000005900037224 */ /* 0x000fce00078e02ff */
.L_x_151:
[----:B------:R-:W-:Y:S05]  /*41c0*/  BSYNC B1 ;  /* 0x0000000000017941 */ /* 0x000fea0003800000 */
.L_x_150:
[----:B---3--:R-:W-:Y:S01]  /*41d0*/  @!P4 IMAD R13, R82, R88, R3 ;  /* 0x00000058520dc224 */ /* 0x008fe200078e0203 */
[----:B------:R-:W-:Y:S04]  /*41e0*/  BSSY B1, `(.L_x_152) ;  /* 0x0000006000017945 */ /* 0x000fe80003800000 */
[----:B------:R3:W-:Y:S01]  /*41f0*/  @!P4 STG.E.U8 desc[UR36][R6.64+0x70], R13 ;  /* 0x0000700d0600c986 */ /* 0x0007e2000c101124 */
[----:B------:R-:W-:Y:S05]  /*4200*/  @P3 BRA `(.L_x_153) ;  /* 0x00000000000c3947 */ /* 0x000fea0003800000 */
[----:B------:R-:W5:Y:S02]  /*4210*/  LDG.E.U8 R99, desc[UR36][R10.64+0x71] ;  /* 0x000071240a637981 */ /* 0x000f64000c1e1100 */
[----:B-----5:R-:W-:-:S05]  /*4220*/  PRMT R0, R99, 0x8880, RZ ;  /* 0x0000888063007816 */ /* 0x020fca00000000ff */
[----:B------:R-:W-:-:S07]  /*4230*/  IMAD R3, R0, R89, RZ ;  /* 0x0000005900037224 */ /* 0x000fce00078e02ff */
.L_x_153:
[----:B------:R-:W-:Y:S05]  /*4240*/  BSYNC B1 ;  /* 0x0000000000017941 */ /* 0x000fea0003800000 */
.L_x_152:
[----:B------:R-:W-:Y:S01]  /*4250*/  @!P3 IMAD R83, R83, R88, R3 ;  /* 0x000000585353b224 */ /* 0x000fe200078e0203 */
[----:B------:R-:W-:Y:S04]  /*4260*/  BSSY B1, `(.L_x_154) ;  /* 0x0000006000017945 */ /* 0x000fe80003800000 */
[----:B------:R0:W-:Y:S01]  /*4270*/  @!P3 STG.E.U8 desc[UR36][R6.64+0x71], R83 ;  /* 0x000071530600b986 */ /* 0x0001e2000c101124 */
[----:B------:R-:W-:Y:S05]  /*4280*/  @P2 BRA `(.L_x_155) ;  /* 0x00000000000c2947 */ /* 0x000fea0003800000 */
[----:B------:R-:W5:Y:S02]  /*4290*/  LDG.E.U8 R99, desc[UR36][R8.64+0x78] ;  /* 0x0000782408637981 */ /* 0x000f64000c1e1100 */
[----:B-----5:R-:W-:-:S05]  /*42a0*/  PRMT R0, R99, 0x8880, RZ ;  /* 0x0000888063007816 */ /* 0x020fca00000000ff */
[----:B------:R-:W-:-:S07]  /*42b0*/  IMAD R3, R0, R89, RZ ;  /* 0x0000005900037224 */ /* 0x000fce00078e02ff */
.L_x_155:
[----:B------:R-:W-:Y:S05]  /*42c0*/  BSYNC B1 ;  /* 0x0000000000017941 */ /* 0x000fea0003800000 */
.L_x_154:
[----:B---3--:R-:W-:Y:S01]  /*42d0*/  @!P2 IMAD R13, R84, R88, R3 ;  /* 0x00000058540da224 */ /* 0x008fe200078e0203 */
[----:B------:R-:W-:Y:S04]  /*42e0*/  BSSY B1, `(.L_x_156) ;  /* 0x0000006000017945 */ /* 0x000fe80003800000 */
[----:B------:R3:W-:Y:S01]  /*42f0*/  @!P2 STG.E.U8 desc[UR36][R4.64+0x78], R13 ;  /* 0x0000780d0400a986 */ /* 0x0007e2000c101124 */
[----:B------:R-:W-:Y:S05]  /*4300*/  @P1 BRA `(.L_x_157) ;  /* 0x00000000000c1947 */ /* 0x000fea0003800000 */
[----:B------:R-:W5:Y:S02]  /*4310*/  LDG.E.U8 R99, desc[UR36][R8.64+0x79] ;  /* 0x0000792408637981 */ /* 0x000f64000c1e1100 */
[----:B-----5:R-:W-:-:S05]  /*4320*/  PRMT R0, R99, 0x8880, RZ ;  /* 0x0000888063007816 */ /* 0x020fca00000000ff */
[----:B------:R-:W-:-:S07]  /*4330*/  IMAD R3, R0, R89, RZ ;  /* 0x0000005900037224 */ /* 0x000fce00078e02ff */
.L_x_157:
[----:B------:R-:W-:Y:S05]  /*4340*/  BSYNC B1 ;  /* 0x0000000000017941 */ /* 0x000fea0003800000 */
.L_x_156:
[----:B------:R-:W-:Y:S01]  /*4350*/  @!P1 IMAD R85, R85, R88, R3 ;  /* 0x0000005855559224 */ /* 0x000fe200078e0203 */
[----:B------:R-:W-:Y:S04]  /*4360*/  BSSY B1, `(.L_x_158) ;  /* 0x0000006000017945 */ /* 0x000fe80003800000 */
[----:B------:R0:W-:Y:S01]  /*4370*/  @!P1 STG.E.U8 desc[UR36][R4.64+0x79], R85 ;  /* 0x0000795504009986 */ /* 0x0001e2000c101124 */
[----:B------:R-:W-:Y:S05]  /*4380*/  @P5 BRA `(.L_x_159) ;  /* 0x00000000000c5947 */ /* 0x000fea0003800000 */
[----:B------:R-:W5:Y:S02]  /*4390*/  LDG.E.U8 R99, desc[UR36][R10.64+0x78] ;  /* 0x000078240a637981 */ /* 0x000f64000c1e1100 */
[----:B-----5:R-:W-:-:S05]  /*43a0*/  PRMT R0, R99, 0x8880, RZ ;  /* 0x0000888063007816 */ /* 0x020fca00000000ff */
[----:B------:R-:W-:-:S07]  /*43b0*/  IMAD R3, R0, R89, RZ ;  /* 0x0000005900037224 */ /* 0x000fce00078e02ff */
.L_x_159:
[----:B------:R-:W-:Y:S05]  /*43c0*/  BSYNC B1 ;  /* 0x0000000000017941 */ /* 0x000fea0003800000 */
.L_x_158:
[----:B0123--:R-:W-:Y:S01]  /*43d0*/  @!P5 IMAD R5, R86, R88, R3 ;  /* 0x000000585605d224 */ /* 0x00ffe200078e0203 */
[----:B------:R-:W-:Y:S01]  /*43e0*/  ISETP.LT.OR P0, PT, R19, 0x7a, !P0 ;  /* 0x0000007a1300780c */ /* 0x000fe20004701670 */
[----:B------:R-:W-:Y:S03]  /*43f0*/  BSSY B1, `(.L_x_160) ;  /* 0x0000006000017945 */ /* 0x000fe60003800000 */
[----:B------:R0:W-:Y:S09]  /*4400*/  @!P5 STG.E.U8 desc[UR36][R6.64+0x78], R5 ;  /* 0x000078050600d986 */ /* 0x0001f2000c101124 */
[----:B------:R-:W-:Y:S05]  /*4410*/  @P0 BRA `(.L_x_161) ;  /* 0x00000000000c0947 */ /* 0x000fea0003800000 */
[----:B------:R-:W2:Y:S02]  /*4420*/  LDG.E.U8 R99, desc[UR36][R10.64+0x79] ;  /* 0x000079240a637981 */ /* 0x000ea4000c1e1100 */
[----:B--2---:R-:W-:-:S05]  /*4430*/  PRMT R0, R99, 0x8880, RZ ;  /* 0x0000888063007816 */ /* 0x004fca00000000ff */
[----:B------:R-:W-:-:S07]  /*4440*/  IMAD R3, R0, R89, RZ ;  /* 0x0000005900037224 */ /* 0x000fce00078e02ff */
.L_x_161:
[----:B------:R-:W-:Y:S05]  /*4450*/  BSYNC B1 ;  /* 0x0000000000017941 */ /* 0x000fea0003800000 */
.L_x_160:
[----:B------:R-:W-:Y:S01]  /*4460*/  IMAD R3, R87, R88, R3 ;  /* 0x0000005857037224 */ /* 0x000fe200078e0203 */
[----:B------:R-:W-:Y:S06]  /*4470*/  @P0 BRA `(.L_x_162) ;  /* 0x0000000c00100947 */ /* 0x000fec0003800000 */
[----:B------:R1:W-:Y:S01]  /*4480*/  STG.E.U8 desc[UR36][R6.64+0x79], R3 ;  /* 0x0000790306007986 */ /* 0x0003e2000c101124 */
[----:B------:R-:W-:Y:S05]  /*4490*/  BRA `(.L_x_162) ;  /* 0x0000000c00087947 */ /* 0x000fea0003800000 */
.L_x_33:
[C---:B------:R-:W-:Y:S02]  /*44a0*/  ISETP.GE.AND P1, PT, R20.reuse, 0x1, PT ;  /* 0x000000011400780c */ /* 0x040fe40003f26270 */
[----:B------:R-:W-:Y:S02]  /*44b0*/  ISETP.GE.AND P0, PT, R20, 0x9, PT ;  /* 0x000000091400780c */ /* 0x000fe40003f06270 */
[C---:B------:R-:W-:Y:S02]  /*44c0*/  ISETP.LT.OR P4, PT, R19.reuse, 0x1, !P1 ;  /* 0x000000011300780c */ /* 0x040fe40004f81670 */
[C---:B------:R-:W-:Y:S02]  /*44d0*/  ISETP.LT.OR P3, PT, R19.reuse, 0x2, !P1 ;  /* 0x000000021300780c */ /* 0x040fe40004f61670 */
[C---:B------:R-:W-:Y:S02]  /*44e0*/  ISETP.LT.OR P2, PT, R19.reuse, 0x1, !P0 ;  /* 0x000000011300780c */ /* 0x040fe40004741670 */
[----:B------:R-:W-:-:S07]  /*44f0*/  ISETP.LT.OR P5, PT, R19, 0x2, !P0 ;  /* 0x000000021300780c */ /* 0x000fce00047a1670 */
[-C--:B------:R-:W-:Y:S02]  /*4500*/  @!P4 IMAD R3, R24, R88.reuse, RZ ;  /* 0x000000581803c224 */ /* 0x080fe400078e02ff */
[-C--:B------:R-:W-:Y:S02]  /*4510*/  @!P3 IMAD R25, R25, R88.reuse, RZ ;  /* 0x000000581919b224 */ /* 0x080fe400078e02ff */
[-C--:B------:R-:W-:Y:S01]  /*4520*/  @!P2 IMAD R9, R26, R88.reuse, RZ ;  /* 0x000000581a09a224 */ /* 0x080fe200078e02ff */
[----:B------:R0:W-:Y:S01]  /*4530*/  @!P4 STG.E.U8 desc[UR36][R4.64], R3 ;  /* 0x000000030400c986 */ /* 0x0001e2000c101124 */
[----:B------:R-:W-:Y:S01]  /*4540*/  ISETP.LT.OR P4, PT, R19, 0x9, !P1 ;  /* 0x000000091300780c */ /* 0x000fe20004f81670 */
[----:B------:R-:W-:Y:S02]  /*4550*/  @!P5 IMAD R27, R27, R88, RZ ;  /* 0x000000581b1bd224 */ /* 0x000fe400078e02ff */
[----:B------:R-:W-:Y:S01]  /*4560*/  @!P3 STG.E.U8 desc[UR36][R4.64+0x1], R25 ;  /* 0x000001190400b986 */ /* 0x000fe2000c101124 */
[----:B------:R-:W-:-:S03]  /*4570*/  ISETP.LT.OR P3, PT, R19, 0xa, !P1 ;  /* 0x0000000a1300780c */ /* 0x000fc60004f61670 */
[----:B------:R1:W-:Y:S01]  /*4580*/  @!P2 STG.E.U8 desc[UR36][R6.64], R9 ;  /* 0x000000090600a986 */ /* 0x0003e2000c101124 */
[----:B------:R-:W-:-:S03]  /*4590*/  ISETP.LT.OR P2, PT, R19, 0x9, !P0 ;  /* 0x000000091300780c */ /* 0x000fc60004741670 */
[----:B------:R-:W-:Y:S01]  /*45a0*/  @!P5 STG.E.U8 desc[UR36][R6.64+0x1], R27 ;  /* 0x0000011b0600d986 */ /* 0x000fe2000c101124 */
[----:B------:R-:W-:Y:S01]  /*45b0*/  ISETP.LT.OR P5, PT, R19, 0xa, !P0 ;  /* 0x0000000a1300780c */ /* 0x000fe200047a1670 */
[----:B------:R-:W-:-:S04]  /*45c0*/  @!P4 IMAD R11, R28, R88, RZ ;  /* 0x000000581c0bc224 */ /* 0x000fc800078e02ff */
[-C--:B------:R-:W-:Y:S01]  /*45d0*/  @!P3 IMAD R29, R29, R88.reuse, RZ ;  /* 0x000000581d1db224 */ /* 0x080fe200078e02ff */
[----:B------:R-:W-:Y:S01]  /*45e0*/  @!P4 STG.E.U8 desc[UR36][R4.64+0x8], R11 ;  /* 0x0000080b0400c986 */ /* 0x000fe2000c101124 */
[C---:B------:R-:W-:Y:S02]  /*45f0*/  ISETP.LT.OR P4, PT, R19.reuse, 0x11, !P1 ;  /* 0x000000111300780c */ /* 0x040fe40004f81670 */
[-C--:B0-----:R-:W-:Y:S01]  /*4600*/  @!P2 IMAD R3, R30, R88.reuse, RZ ;  /* 0x000000581e03a224 */ /* 0x081fe200078e02ff */
[----:B------:R-:W-:Y:S01]  /*4610*/  @!P3 STG.E.U8 desc[UR36][R4.64+0x9], R29 ;  /* 0x0000091d0400b986 */ /* 0x000fe2000c101124 */
[----:B------:R-:W-:Y:S02]  /*4620*/  ISETP.LT.OR P3, PT, R19, 0x12, !P1 ;  /* 0x000000121300780c */ /* 0x000fe40004f61670 */
[----:B------:R-:W-:Y:S01]  /*4630*/  @!P5 IMAD R31, R31, R88, RZ ;  /* 0x000000581f1fd224 */ /* 0x000fe200078e02ff */
[----:B------:R0:W-:Y:S01]  /*4640*/  @!P2 STG.E.U8 desc[UR36][R6.64+0x8], R3 ;  /* 0x000008030600a986 */ /* 0x0001e2000c101124 */
[----:B------:R-:W-:-:S03]  /*4650*/  ISETP.LT.OR P2, PT, R19, 0x11, !P0 ;  /* 0x000000111300780c */ /* 0x000fc60004741670 */
[----:B------:R-:W-:Y:S01]  /*4660*/  @!P5 STG.E.U8 desc[UR36][R6.64+0x9], R31 ;  /* 0x0000091f0600d986 */ /* 0x000fe2000c101124 */
[----:B------:R-:W-:Y:S01]  /*4670*/  ISETP.LT.OR P5, PT, R19, 0x12, !P0 ;  /* 0x000000121300780c */ /* 0x000fe200047a1670 */
[----:B-1----:R-:W-:-:S04]  /*4680*/  @!P4 IMAD R9, R32, R88, RZ ;  /* 0x000000582009c224 */ /* 0x002fc800078e02ff */
        /* <DEDUP_REMOVED lines=109> */
[----:B------:R1:W-:Y:S01]  /*4d60*/  @!P4 STG.E.U8 desc[UR36][R4.64+0x58], R11 ;  /* 0x0000580b0400c986 */ /* 0x0003e2000c101124 */
        /* <DEDUP_REMOVED lines=13> */
[-C--:B-1----:R-:W-:Y:S01]  /*4e40*/  @!P2 IMAD R11, R74, R88.reuse, RZ ;  /* 0x000000584a0ba224 */ /* 0x082fe200078e02ff */
[----:B------:R-:W-:Y:S01]  /*4e50*/  @!P3 STG.E.U8 desc[UR36][R4.64+0x61], R73 ;  /* 0x000061490400b986 */ /* 0x000fe2000c101124 */
[----:B------:R-:W-:Y:S02]  /*4e60*/  ISETP.LT.OR P3, PT, R19, 0x6a, !P1 ;  /* 0x0000006a1300780c */ /* 0x000fe40004f61670 */
[----:B------:R-:W-:Y:S01]  /*4e70*/  @!P5 IMAD R75, R75, R88, RZ ;  /* 0x000000584b4bd224 */ /* 0x000fe200078e02ff */
[----:B------:R1:W-:Y:S01]  /*4e80*/  @!P2 STG.E.U8 desc[UR36][R6.64+0x60], R11 ;  /* 0x0000600b0600a986 */ /* 0x0003e2000c101124 */
[----:B------:R-:W-:-:S03]  /*4e90*/  ISETP.LT.OR P2, PT, R19, 0x69, !P0 ;  /* 0x000000691300780c */ /* 0x000fc60004741670 */
[----:B------:R-:W-:Y:S01]  /*4ea0*/  @!P5 STG.E.U8 desc[UR36][R6.64+0x61], R75 ;  /* 0x0000614b0600d986 */ /* 0x000fe2000c101124 */
[----:B------:R-:W-:Y:S01]  /*4eb0*/  ISETP.LT.OR P5, PT, R19, 0x6a, !P0 ;  /* 0x0000006a1300780c */ /* 0x000fe200047a1670 */
[----:B0-----:R-:W-:-:S04]  /*4ec0*/  @!P4 IMAD R3, R76, R88, RZ ;  /* 0x000000584c03c224 */ /* 0x001fc800078e02ff */
[-C--:B------:R-:W-:Y:S01]  /*4ed0*/  @!P3 IMAD R77, R77, R88.reuse, RZ ;  /* 0x000000584d4db224 */ /* 0x080fe200078e02ff */
[----:B------:R0:W-:Y:S01]  /*4ee0*/  @!P4 STG.E.U8 desc[UR36][R4.64+0x68], R3 ;  /* 0x000068030400c986 */ /* 0x0001e2000c101124 */
[C---:B------:R-:W-:Y:S02]  /*4ef0*/  ISETP.LT.OR P4, PT, R19.reuse, 0x72, !P1 ;  /* 0x000000721300780c */ /* 0x040fe40004f81670 */
[-C--:B--2---:R-:W-:Y:S01]  /*4f00*/  @!P2 IMAD R9, R78, R88.reuse, RZ ;  /* 0x000000584e09a224 */ /* 0x084fe200078e02ff */
[----:B------:R-:W-:Y:S01]  /*4f10*/  @!P3 STG.E.U8 desc[UR36][R4.64+0x69], R77 ;  /* 0x0000694d0400b986 */ /* 0x000fe2000c101124 */
[----:B------:R-:W-:Y:S02]  /*4f20*/  ISETP.LT.OR P3, PT, R19, 0x71, !P1 ;  /* 0x000000711300780c */ /* 0x000fe40004f61670 */
[----:B------:R-:W-:Y:S01]  /*4f30*/  @!P5 IMAD R79, R79, R88, RZ ;  /* 0x000000584f4fd224 */ /* 0x000fe200078e02ff */
[----:B------:R-:W-:Y:S01]  /*4f40*/  @!P2 STG.E.U8 desc[UR36][R6.64+0x68], R9 ;  /* 0x000068090600a986 */ /* 0x000fe2000c101124 */
[----:B------:R-:W-:-:S03]  /*4f50*/  ISETP.LT.OR P2, PT, R19, 0x71, !P0 ;  /* 0x000000711300780c */ /* 0x000fc60004741670 */
[----:B------:R-:W-:Y:S01]  /*4f60*/  @!P5 STG.E.U8 desc[UR36][R6.64+0x69], R79 ;  /* 0x0000694f0600d986 */ /* 0x000fe2000c101124 */
[----:B------:R-:W-:Y:S01]  /*4f70*/  ISETP.LT.OR P5, PT, R19, 0x79, !P0 ;  /* 0x000000791300780c */ /* 0x000fe200047a1670 */
[----:B------:R-:W-:-:S04]  /*4f80*/  @!P4 IMAD R81, R81, R88, RZ ;  /* 0x000000585151c224 */ /* 0x000fc800078e02ff */
[-C--:B-1----:R-:W-:Y:S01]  /*4f90*/  @!P3 IMAD R11, R80, R88.reuse, RZ ;  /* 0x00000058500bb224 */ /* 0x082fe200078e02ff */
[----:B------:R-:W-:Y:S01]  /*4fa0*/  @!P4 STG.E.U8 desc[UR36][R4.64+0x71], R81 ;  /* 0x000071510400c986 */ /* 0x000fe2000c101124 */
[C---:B------:R-:W-:Y:S02]  /*4fb0*/  ISETP.LT.OR P4, PT, R19.reuse, 0x72, !P0 ;  /* 0x000000721300780c */ /* 0x040fe40004781670 */
[C---:B------:R-:W-:Y:S01]  /*4fc0*/  ISETP.LT.OR P0, PT, R19.reuse, 0x7a, !P0 ;  /* 0x0000007a1300780c */ /* 0x040fe20004701670 */
[----:B------:R1:W-:Y:S01]  /*4fd0*/  @!P3 STG.E.U8 desc[UR36][R4.64+0x70], R11 ;  /* 0x0000700b0400b986 */ /* 0x0003e2000c101124 */
[C---:B------:R-:W-:Y:S01]  /*4fe0*/  ISETP.LT.OR P3, PT, R19.reuse, 0x79, !P1 ;  /* 0x000000791300780c */ /* 0x040fe20004f61670 */
[----:B0-----:R-:W-:Y:S01]  /*4ff0*/  @!P2 IMAD R3, R82, R88, RZ ;  /* 0x000000585203a224 */ /* 0x001fe200078e02ff */
[----:B------:R-:W-:-:S04]  /*5000*/  ISETP.LT.OR P1, PT, R19, 0x7a, !P1 ;  /* 0x0000007a1300780c */ /* 0x000fc80004f21670 */
[----:B------:R2:W-:Y:S03]  /*5010*/  @!P2 STG.E.U8 desc[UR36][R6.64+0x70], R3 ;  /* 0x000070030600a986 */ /* 0x0005e6000c101124 */
[-C--:B------:R-:W-:Y:S02]  /*5020*/  @!P4 IMAD R83, R83, R88.reuse, RZ ;  /* 0x000000585353c224 */ /* 0x080fe400078e02ff */
[-C--:B-1----:R-:W-:Y:S02]  /*5030*/  @!P5 IMAD R11, R86, R88.reuse, RZ ;  /* 0x00000058560bd224 */ /* 0x082fe400078e02ff */
[-C--:B------:R-:W-:Y:S01]  /*5040*/  @!P3 IMAD R9, R84, R88.reuse, RZ ;  /* 0x000000585409b224 */ /* 0x080fe200078e02ff */
[----:B------:R2:W-:Y:S01]  /*5050*/  @!P4 STG.E.U8 desc[UR36][R6.64+0x71], R83 ;  /* 0x000071530600c986 */ /* 0x0005e2000c101124 */
[-C--:B------:R-:W-:Y:S02]  /*5060*/  @!P1 IMAD R85, R85, R88.reuse, RZ ;  /* 0x0000005855559224 */ /* 0x080fe400078e02ff */
[----:B------:R-:W-:Y:S01]  /*5070*/  @!P0 IMAD R87, R87, R88, RZ ;  /* 0x0000005857578224 */ /* 0x000fe200078e02ff */
[----:B------:R2:W-:Y:S04]  /*5080*/  @!P3 STG.E.U8 desc[UR36][R4.64+0x78], R9 ;  /* 0x000078090400b986 */ /* 0x0005e8000c101124 */
[----:B------:R2:W-:Y:S04]  /*5090*/  @!P1 STG.E.U8 desc[UR36][R4.64+0x79], R85 ;  /* 0x0000795504009986 */ /* 0x0005e8000c101124 */
[----:B------:R2:W-:Y:S04]  /*50a0*/  @!P5 STG.E.U8 desc[UR36][R6.64+0x78], R11 ;  /* 0x0000780b0600d986 */ /* 0x0005e8000c101124 */
[----:B------:R2:W-:Y:S02]  /*50b0*/  @!P0 STG.E.U8 desc[UR36][R6.64+0x79], R87 ;  /* 0x0000795706008986 */ /* 0x0005e4000c101124 */
.L_x_162:
[----:B------:R-:W-:Y:S05]  /*50c0*/  BSYNC B0 ;  /* 0x0000000000007941 */ /* 0x000fea0003800000 */
.L_x_32:
[----:B0-2---:R-:W2:Y:S01]  /*50d0*/  LDL.64 R4, [R1] ;  /* 0x0000000001047983 */ /* 0x005ea20000100a00 */
[----:B------:R-:W-:Y:S01]  /*50e0*/  ULDC.64 UR4, c[0x0][0x650] ;  /* 0x0001940000047ab9 */ /* 0x000fe20000000a00 */
[----:B------:R-:W-:Y:S02]  /*50f0*/  IMAD.U32 R0, RZ, RZ, UR44 ;  /* 0x0000002cff007e24 */ /* 0x000fe4000f8e00ff */
[----:B------:R-:W-:Y:S02]  /*5100*/  IMAD.MOV.U32 R22, RZ, RZ, -0x1 ;  /* 0xffffffffff167424 */ /* 0x000fe400078e00ff */
[----:B------:R0:W-:Y:S01]  /*5110*/  SYNCS.ARRIVE.TRANS64.A1T0 RZ, [R0+UR47], RZ ;  /* 0x000000ff00ff79a7 */ /* 0x0001e2000810002f */
[----:B------:R-:W-:Y:S02]  /*5120*/  IMAD.MOV.U32 R19, RZ, RZ, -0x1 ;  /* 0xffffffffff137424 */ /* 0x000fe400078e00ff */
[----:B------:R-:W-:Y:S01]  /*5130*/  IMAD.MOV.U32 R18, RZ, RZ, -0x1 ;  /* 0xffffffffff127424 */ /* 0x000fe200078e00ff */
[----:B0-----:R-:W-:-:S02]  /*5140*/  PRMT R0, RZ, 0x7610, R0 ;  /* 0x00007610ff007816 */ /* 0x001fc40000000000 */
[----:B--2---:R-:W-:-:S05]  /*5150*/  LEA R16, P0, R4, R16, 0x1 ;  /* 0x0000001004107211 */ /* 0x004fca00078008ff */
[----:B------:R-:W-:Y:S01]  /*5160*/  IMAD.X R17, R96, 0x1, R17, P0 ;  /* 0x0000000160117824 */ /* 0x000fe200000e0611 */
[----:B------:R-:W-:-:S04]  /*5170*/  ISETP.GE.U32.AND P0, PT, R16, UR4, PT ;  /* 0x0000000410007c0c */ /* 0x000fc8000bf06070 */
[----:B------:R-:W-:-:S13]  /*5180*/  ISETP.GE.U32.AND.EX P0, PT, R17, UR5, PT, P0 ;  /* 0x0000000511007c0c */ /* 0x000fda000bf06100 */
[----:B------:R-:W-:Y:S05]  /*5190*/  @P0 BRA `(.L_x_163) ;  /* 0x0000000400500947 */ /* 0x000fea0003800000 */
[----:B------:R-:W0:Y:S01]  /*51a0*/  LDC.64 R10, c[0x0][0x628] ;  /* 0x00018a00ff0a7b82 */ /* 0x000e220000000a00 */
[----:B------:R-:W2:Y:S01]  /*51b0*/  S2R R19, SR_CTAID.X ;  /* 0x0000000000137919 */ /* 0x000ea20000002500 */
[----:B------:R-:W-:Y:S02]  /*51c0*/  IMAD.MOV.U32 R8, RZ, RZ, R16 ;  /* 0x000000ffff087224 */ /* 0x000fe400078e0010 */
[----:B------:R-:W-:Y:S01]  /*51d0*/  IMAD.MOV.U32 R9, RZ, RZ, R17 ;  /* 0x000000ffff097224 */ /* 0x000fe200078e0011 */
[----:B------:R-:W3:Y:S03]  /*51e0*/  S2R R20, SR_CTAID.Y ;  /* 0x0000000000147919 */ /* 0x000ee60000002600 */
[----:B------:R-:W1:Y:S08]  /*51f0*/  LDC R0, c[0x0][0x630] ;  /* 0x00018c00ff007b82 */ /* 0x000e700000000800 */
[----:B------:R-:W1:Y:S01]  /*5200*/  LDC.64 R14, c[0x0][0x620] ;  /* 0x00018800ff0e7b82 */ /* 0x000e620000000a00 */
[----:B0-----:R-:W-:-:S04]  /*5210*/  ISETP.NE.U32.AND P0, PT, R10, RZ, PT ;  /* 0x000000ff0a00720c */ /* 0x001fc80003f05070 */
[----:B------:R-:W-:-:S13]  /*5220*/  ISETP.NE.AND.EX P0, PT, R11, RZ, PT, P0 ;  /* 0x000000ff0b00720c */ /* 0x000fda0003f05300 */
[----:B-123--:R-:W-:Y:S05]  /*5230*/  @!P0 BRA `(.L_x_164) ;  /* 0x0000000000288947 */ /* 0x00efea0003800000 */
[----:B------:R-:W0:Y:S02]  /*5240*/  LDC R3, c[0x0][0x634] ;  /* 0x00018d00ff037b82 */ /* 0x000e240000000800 */
[----:B0-----:R-:W-:-:S05]  /*5250*/  IADD3 R3, P0, R16, R3, RZ ;  /* 0x0000000310037210 */ /* 0x001fca0007f1e0ff */
[----:B------:R-:W-:-:S04]  /*5260*/  IMAD.X R13, RZ, RZ, R17, P0 ;  /* 0x000000ffff0d7224 */ /* 0x000fc800000e0611 */
[----:B------:R-:W-:-:S04]  /*5270*/  IMAD.WIDE.U32 R4, R13, R10, RZ ;  /* 0x0000000a0d047225 */ /* 0x000fc800078e00ff */
[----:B----4-:R-:W-:-:S04]  /*5280*/  IMAD.WIDE.U32 R6, P0, R3, R11, R4 ;  /* 0x0000000b03067225 */ /* 0x010fc80007800004 */
[----:B------:R-:W-:-:S04]  /*5290*/  IMAD.WIDE.U32 R4, R3, R10, RZ ;  /* 0x0000000a03047225 */ /* 0x000fc800078e00ff */
[----:B------:R-:W-:Y:S01]  /*52a0*/  IMAD.X R9, RZ, RZ, RZ, P0 ;  /* 0x000000ffff097224 */ /* 0x000fe200000e06ff */
[----:B------:R-:W-:Y:S01]  /*52b0*/  IADD3 RZ, P0, R5, R6, RZ ;  /* 0x0000000605ff7210 */ /* 0x000fe20007f1e0ff */
[----:B------:R-:W-:-:S04]  /*52c0*/  IMAD.MOV.U32 R8, RZ, RZ, R7 ;  /* 0x000000ffff087224 */ /* 0x000fc800078e0007 */
[----:B------:R-:W-:-:S08]  /*52d0*/  IMAD.WIDE.U32.X R8, R13, R11, R8, P0 ;  /* 0x0000000b0d087225 */ /* 0x000fd000000e0408 */
.L_x_164:
[-CC-:B------:R-:W-:Y:S01]  /*52e0*/  SHF.R.U64 R18, R8, R0.reuse, R9.reuse ;  /* 0x0000000008127219 */ /* 0x180fe20000001209 */
[----:B------:R-:W0:Y:S01]  /*52f0*/  LDC.64 R24, c[0x0][0x640] ;  /* 0x00019000ff187b82 */ /* 0x000e220000000a00 */
[----:B------:R-:W-:Y:S01]  /*5300*/  SHF.R.U32.HI R0, RZ, R0, R9 ;  /* 0x00000000ff007219 */ /* 0x000fe20000011609 */
[----:B------:R-:W-:Y:S01]  /*5310*/  ULDC UR4, c[0x0][0x150] ;  /* 0x0000540000047ab9 */ /* 0x000fe20000000800 */
[----:B------:R-:W-:Y:S02]  /*5320*/  IADD3 R3, P0, RZ, -R18, RZ ;  /* 0x80000012ff037210 */ /* 0x000fe40007f1e0ff */
[----:B----4-:R-:W-:-:S03]  /*5330*/  I2FP.F32.U32 R7, R19 ;  /* 0x0000001300077245 */ /* 0x010fc60000201000 */
[----:B------:R-:W1:Y:S01]  /*5340*/  LDC R6, c[0x0][0x618] ;  /* 0x00018600ff067b82 */ /* 0x000e620000000800 */
[----:B------:R-:W-:Y:S02]  /*5350*/  IMAD.X R5, RZ, RZ, ~R0, P0 ;  /* 0x000000ffff057224 */ /* 0x000fe400000e0e00 */
[----:B------:R-:W-:Y:S01]  /*5360*/  FMUL R7, R7, UR4 ;  /* 0x0000000407077c20 */ /* 0x000fe20008400000 */
[----:B------:R-:W-:Y:S01]  /*5370*/  ULDC UR4, c[0x0][0x154] ;  /* 0x0000550000047ab9 */ /* 0x000fe20000000800 */
[-C--:B------:R-:W-:Y:S02]  /*5380*/  IMAD R0, R5, R14.reuse, RZ ;  /* 0x0000000e05007224 */ /* 0x080fe400078e02ff */
[C---:B------:R-:W-:Y:S01]  /*5390*/  IMAD.WIDE.U32 R4, R3.reuse, R14, R16 ;  /* 0x0000000e03047225 */ /* 0x040fe200078e0010 */
[----:B------:R-:W2:Y:S01]  /*53a0*/  LDC R8, c[0x0][0x608] ;  /* 0x00018200ff087b82 */ /* 0x000ea20000000800 */
[----:B------:R-:W3:Y:S02]  /*53b0*/  F2I.U32.TRUNC.NTZ R7, R7 ;  /* 0x0000000700077305 */ /* 0x000ee4000020f000 */
[----:B------:R-:W-:-:S04]  /*53c0*/  IMAD R3, R3, R15, R0 ;  /* 0x0000000f03037224 */ /* 0x000fc800078e0200 */
[----:B------:R-:W-:Y:S01]  /*53d0*/  IMAD.IADD R3, R5, 0x1, R3 ;  /* 0x0000000105037824 */ /* 0x000fe200078e0203 */
[----:B------:R-:W4:Y:S01]  /*53e0*/  LDC R22, c[0x0][0x658] ;  /* 0x00019600ff167b82 */ /* 0x000f220000000800 */
[----:B------:R-:W-:Y:S02]  /*53f0*/  I2FP.F32.U32 R5, R20 ;  /* 0x0000001400057245 */ /* 0x000fe40000201000 */
[----:B0-----:R-:W-:-:S04]  /*5400*/  ISETP.NE.U32.AND P0, PT, R24, RZ, PT ;  /* 0x000000ff1800720c */ /* 0x001fc80003f05070 */
[----:B------:R-:W-:Y:S01]  /*5410*/  ISETP.NE.AND.EX P0, PT, R25, RZ, PT, P0 ;  /* 0x000000ff1900720c */ /* 0x000fe20003f05300 */
[----:B------:R-:W0:Y:S01]  /*5420*/  LDC R0, c[0x0][0x144] ;  /* 0x00005100ff007b82 */ /* 0x000e220000000800 */
[-C--:B-1----:R-:W-:Y:S01]  /*5430*/  SHF.R.U64 R10, R4, R6.reuse, R3 ;  /* 0x00000006040a7219 */ /* 0x082fe20000001203 */
[----:B---3--:R-:W-:Y:S01]  /*5440*/  IMAD.MOV R7, RZ, RZ, -R7 ;  /* 0x000000ffff077224 */ /* 0x008fe200078e0a07 */
[----:B------:R-:W-:Y:S01]  /*5450*/  SHF.R.U32.HI R3, RZ, R6, R3 ;  /* 0x00000006ff037219 */ /* 0x000fe20000011603 */
[----:B------:R-:W-:-:S04]  /*5460*/  FMUL R6, R5, UR4 ;  /* 0x0000000405067c20 */ /* 0x000fc80008400000 */
[----:B------:R-:W1:Y:S01]  /*5470*/  LDC R15, c[0x0][0x148] ;  /* 0x00005200ff0f7b82 */ /* 0x000e620000000800 */
[----:B------:R3:W0:Y:S01]  /*5480*/  F2I.U32.TRUNC.NTZ R14, R6 ;  /* 0x00000006000e7305 */ /* 0x000622000020f000 */
[-CC-:B--2---:R-:W-:Y:S02]  /*5490*/  SHF.R.U64 R12, R10, R8.reuse, R3.reuse ;  /* 0x000000080a0c7219 */ /* 0x184fe40000001203 */
[----:B------:R-:W-:-:S04]  /*54a0*/  SHF.R.U32.HI R3, RZ, R8, R3 ;  /* 0x00000008ff037219 */ /* 0x000fc80000011603 */
[----:B------:R-:W2:Y:S01]  /*54b0*/  LDC R21, c[0x0][0x600] ;  /* 0x00018000ff157b82 */ /* 0x000ea20000000800 */
[-CC-:B----4-:R-:W-:Y:S02]  /*54c0*/  SHF.R.U64 R13, R12, R22.reuse, R3.reuse ;  /* 0x000000160c0d7219 */ /* 0x190fe40000001203 */
[----:B------:R-:W-:-:S03]  /*54d0*/  SHF.R.U32.HI R5, RZ, R22, R3 ;  /* 0x00000016ff057219 */ /* 0x000fc60000011603 */
[----:B------:R-:W-:Y:S02]  /*54e0*/  IMAD.MOV.U32 R4, RZ, RZ, R13 ;  /* 0x000000ffff047224 */ /* 0x000fe400078e000d */
[----:B------:R-:W4:Y:S01]  /*54f0*/  LDC R26, c[0x0][0x648] ;  /* 0x00019200ff1a7b82 */ /* 0x000f220000000800 */
[----:B0-----:R-:W-:-:S07]  /*5500*/  IMAD R22, R0, R7, R19 ;  /* 0x0000000700167224 */ /* 0x001fce00078e0213 */
[----:B------:R-:W0:Y:S08]  /*5510*/  LDC R27, c[0x0][0x638] ;  /* 0x00018e00ff1b7b82 */ /* 0x000e300000000800 */
[----:B------:R-:W0:Y:S01]  /*5520*/  LDC R28, c[0x0][0x610] ;  /* 0x00018400ff1c7b82 */ /* 0x000e220000000800 */
[----:B-1-3--:R-:W-:Y:S05]  /*5530*/  @!P0 BRA `(.L_x_165) ;  /* 0x0000000000288947 */ /* 0x00afea0003800000 */
[----:B------:R-:W1:Y:S02]  /*5540*/  LDC R0, c[0x0][0x64c] ;  /* 0x00019300ff007b82 */ /* 0x000e640000000800 */
[----:B-1----:R-:W-:-:S05]  /*5550*/  IADD3 R3, P0, R13, R0, RZ ;  /* 0x000000000d037210 */ /* 0x002fca0007f1e0ff */
        /* <DEDUP_REMOVED lines=8> */
.L_x_165:
[----:B------:R-:W-:Y:S01]  /*55e0*/  ISETP.NE.AND P0, PT, R2, 0x1, PT ;  /* 0x000000010200780c */ /* 0x000fe20003f05270 */
[----:B------:R-:W-:Y:S01]  /*55f0*/  IMAD.MOV R14, RZ, RZ, -R14 ;  /* 0x000000ffff0e7224 */ /* 0x000fe200078e0a0e */
[----:B----4-:R-:W-:Y:S01]  /*5600*/  SHF.R.U64 R0, R4, R26, R5 ;  /* 0x0000001a04007219 */ /* 0x010fe20000001205 */
[----:B--2---:R-:W-:Y:S01]  /*5610*/  VIADD R5, R21, 0xffffffff ;  /* 0xffffffff15057836 */ /* 0x004fe20000000000 */
[----:B------:R-:W-:-:S03]  /*5620*/  LOP3.LUT R3, R12, R97, RZ, 0xc0, !PT ;  /* 0x000000610c037212 */ /* 0x000fc600078ec0ff */
[----:B------:R-:W-:Y:S01]  /*5630*/  IMAD.MOV R4, RZ, RZ, -R0 ;  /* 0x000000ffff047224 */ /* 0x000fe200078e0a00 */
[----:B------:R-:W-:Y:S01]  /*5640*/  LOP3.LUT R5, R10, R5, RZ, 0xc0, !PT ;  /* 0x000000050a057212 */ /* 0x000fe200078ec0ff */
[----:B------:R-:W-:Y:S02]  /*5650*/  IMAD R3, R94, R0, R3 ;  /* 0x000000005e037224 */ /* 0x000fe400078e0203 */
[----:B0-----:R-:W-:Y:S02]  /*5660*/  IMAD R0, R4, R27, R13 ;  /* 0x0000001b04007224 */ /* 0x001fe400078e020d */
[----:B------:R-:W-:Y:S02]  /*5670*/  @P0 IMAD R22, R15, R14, R20 ;  /* 0x0000000e0f160224 */ /* 0x000fe400078e0214 */
[----:B------:R-:W-:Y:S02]  /*5680*/  IMAD.MOV.U32 R4, RZ, RZ, 0x1 ;  /* 0x00000001ff047424 */ /* 0x000fe400078e00ff */
[----:B------:R-:W-:-:S02]  /*5690*/  IMAD R22, R3, R28, R22 ;  /* 0x0000001c03167224 */ /* 0x000fc400078e0216 */
[----:B------:R-:W-:Y:S01]  /*56a0*/  IMAD R3, R0, R21, R5 ;  /* 0x0000001500037224 */ /* 0x000fe200078e0205 */
[----:B------:R-:W-:-:S04]  /*56b0*/  PRMT R0, R4, 0x7610, R0 ;  /* 0x0000761004007816 */ /* 0x000fc80000000000 */
[----:B------:R-:W-:Y:S02]  /*56c0*/  SEL R19, R3, R22, !P0 ;  /* 0x0000001603137207 */ /* 0x000fe40004000000 */
[----:B------:R-:W-:-:S07]  /*56d0*/  SEL R22, R22, R3, !P0 ;  /* 0x0000000316167207 */ /* 0x000fce0004000000 */
.L_x_163:
[----:B------:R-:W-:Y:S02]  /*56e0*/  LOP3.LUT P0, RZ, R0, 0xff, RZ, 0xc0, !PT ;  /* 0x000000ff00ff7812 */ /* 0x000fe4000780c0ff */
[----:B------:R-:W-:-:S11]  /*56f0*/  LOP3.LUT R100, R100, 0x1, RZ, 0x3c, !PT ;  /* 0x0000000164647812 */ /* 0x000fd600078e3cff */
[----:B------:R-:W-:Y:S05]  /*5700*/  @P0 BRA `(.L_x_166) ;  /* 0xffffffbc009c0947 */ /* 0x000fea000383ffff */
[----:B------:R-:W-:Y:S05]  /*5710*/  EXIT ;  /* 0x000000000000794d */ /* 0x000fea0003800000 */
.L_x_13:
[----:B------:R-:W-:-:S08]  /*5720*/  ISETP.NE.AND P0, PT, R14, RZ, PT ;  /* 0x000000ff0e00720c */ /* 0x000fd00003f05270 */
[----:B0-----:R-:W0:-:S00]  /*5730*/  USETMAXREG.DEALLOC.CTAPOOL 0x28 ;  /* 0x00000028000079c8 */ /* 0x001e0000080e0500 */
[----:B------:R-:W-:Y:S05]  /*5740*/  @P0 EXIT ;  /* 0x000000000000094d */ /* 0x000fea0003800000 */
[----:B0-----:R-:W-:Y:S01]  /*5750*/  LOP3.LUT P0, RZ, R3, 0xff, RZ, 0xc0, !PT ;  /* 0x000000ff03ff7812 */ /* 0x001fe2000780c0ff */
[----:B------:R-:W-:Y:S02]  /*5760*/  IMAD.MOV.U32 R3, RZ, RZ, 0x1 ;  /* 0x00000001ff037424 */ /* 0x000fe400078e00ff */
[----:B------:R-:W-:-:S10]  /*5770*/  IMAD.MOV.U32 R8, RZ, RZ, RZ ;  /* 0x000000ffff087224 */ /* 0x000fd400078e00ff */
[----:B------:R-:W-:Y:S05]  /*5780*/  @!P0 BRA `(.L_x_167) ;  /* 0x0000000c000c8947 */ /* 0x000fea0003800000 */
[----:B------:R-:W-:Y:S01]  /*5790*/  LOP3.LUT P0, RZ, R5, 0x1f, RZ, 0xc0, !PT ;  /* 0x0000001f05ff7812 */ /* 0x000fe2000780c0ff */
[----:B------:R-:W-:Y:S01]  /*57a0*/  ULDC UR5, c[0x0][0x658] ;  /* 0x0001960000057ab9 */ /* 0x000fe20000000800 */
[----:B------:R-:W-:Y:S01]  /*57b0*/  UMOV UR6, 0xffffffff ;  /* 0xffffffff00067882 */ /* 0x000fe20000000000 */
[----:B------:R-:W-:Y:S01]  /*57c0*/  BSSY B0, `(.L_x_167) ;  /* 0x00000bf000007945 */ /* 0x000fe20003800000 */
[----:B------:R-:W-:Y:S01]  /*57d0*/  USHF.L.U32 UR6, UR6, UR5, URZ ;  /* 0x0000000506067299 */ /* 0x000fe2000800063f */
[C---:B------:R-:W-:Y:S01]  /*57e0*/  ISETP.NE.AND P2, PT, R4.reuse, RZ, PT ;  /* 0x000000ff0400720c */ /* 0x040fe20003f45270 */
[----:B------:R-:W-:Y:S01]  /*57f0*/  IMAD.MOV.U32 R10, RZ, RZ, 0x1 ;  /* 0x00000001ff0a7424 */ /* 0x000fe200078e00ff */
[----:B------:R-:W-:Y:S01]  /*5800*/  ISETP.NE.OR P0, PT, R4, RZ, !P0 ;  /* 0x000000ff0400720c */ /* 0x000fe20004705670 */
[----:B------:R-:W-:Y:S01]  /*5810*/  IMAD.MOV.U32 R3, RZ, RZ, 0x1 ;  /* 0x00000001ff037424 */ /* 0x000fe200078e00ff */
[----:B------:R-:W-:Y:S01]  /*5820*/  LOP3.LUT R9, R23, 0x2, RZ, 0xfc, !PT ;  /* 0x0000000217097812 */ /* 0x000fe200078efcff */
[----:B------:R-:W-:Y:S01]  /*5830*/  IMAD.MOV.U32 R8, RZ, RZ, RZ ;  /* 0x000000ffff087224 */ /* 0x000fe200078e00ff */
[----:B------:R-:W-:Y:S01]  /*5840*/  ULDC UR4, c[0x0][0x600] ;  /* 0x0001800000047ab9 */ /* 0x000fe20000000800 */
[----:B------:R-:W-:Y:S01]  /*5850*/  UMOV UR7, 0x1 ;  /* 0x0000000100077882 */ /* 0x000fe20000000000 */
[----:B------:R-:W-:-:S02]  /*5860*/  UIADD3 UR19, UR40, 0x1, URZ ;  /* 0x0000000128137890 */ /* 0x000fc4000fffe03f */
[----:B------:R-:W-:Y:S02]  /*5870*/  UIADD3 UR15, UR4, -0x1, URZ ;  /* 0xffffffff040f7890 */ /* 0x000fe4000fffe03f */
[----:B------:R-:W-:Y:S02]  /*5880*/  USHF.L.U32 UR17, UR7, UR5, URZ ;  /* 0x0000000507117299 */ /* 0x000fe4000800063f */
[----:B------:R-:W-:Y:S01]  /*5890*/  ULOP3.LUT UR16, URZ, UR6, URZ, 0x33, !UPT ;  /* 0x000000063f107292 */ /* 0x000fe2000f8e333f */
[----:B------:R-:W-:-:S11]  /*58a0*/  ULDC.64 UR20, c[0x0][0x198] ;  /* 0x0000660000147ab9 */ /* 0x000fd60000000a00 */
.L_x_179:
[----:B------:R-:W-:-:S03]  /*58b0*/  UMOV UR4, 0xffffffff ;  /* 0xffffffff00047882 */ /* 0x000fc60000000000 */
[----:B------:R-:W-:Y:S05]  /*58c0*/  BRA.DIV UR4, `(.L_x_168) ;  /* 0x0000001204207947 */ /* 0x000fea000b800000 */
[----:B------:R-:W-:-:S13]  /*58d0*/  ELECT P6, URZ, PT ;  /* 0x00000000003f782f */ /* 0x000fda00038c0000 */
.L_x_194:
[----:B------:R-:W0:Y:S01]  /*58e0*/  LDC R4, c[0x0][0x28c] ;  /* 0x0000a300ff047b82 */ /* 0x000e220000000800 */
[----:B------:R-:W-:Y:S01]  /*58f0*/  BSSY B1, `(.L_x_169) ;  /* 0x0000037000017945 */ /* 0x000fe20003800000 */
[----:B0-----:R-:W-:-:S13]  /*5900*/  ISETP.LT.OR P6, PT, R4, 0x1, !P6 ;  /* 0x000000010400780c */ /* 0x001fda00077c1670 */
[----:B------:R-:W-:Y:S05]  /*5910*/  @P6 BRA `(.L_x_170) ;  /* 0x0000000000d06947 */ /* 0x000fea0003800000 */
[----:B------:R-:W-:Y:S02]  /*5920*/  IMAD.SHL.U32 R19, R19, 0x80, RZ ;  /* 0x0000008013137824 */ /* 0x000fe400078e00ff */
[----:B------:R-:W-:Y:S02]  /*5930*/  IMAD.SHL.U32 R22, R22, 0x40, RZ ;  /* 0x0000004016167824 */ /* 0x000fe400078e00ff */
[----:B------:R-:W-:Y:S02]  /*5940*/  IMAD.MOV.U32 R13, RZ, RZ, RZ ;  /* 0x000000ffff0d7224 */ /* 0x000fe400078e00ff */
[----:B------:R-:W-:Y:S02]  /*5950*/  IMAD.U32 R14, RZ, RZ, UR19 ;  /* 0x00000013ff0e7e24 */ /* 0x000fe4000f8e00ff */
[----:B------:R-:W-:Y:S02]  /*5960*/  IMAD.MOV.U32 R4, RZ, RZ, R3 ;  /* 0x000000ffff047224 */ /* 0x000fe400078e0003 */
[----:B------:R-:W-:-:S07]  /*5970*/  IMAD.MOV.U32 R5, RZ, RZ, R8 ;  /* 0x000000ffff057224 */ /* 0x000fce00078e0008 */
.L_x_174:
[----:B------:R-:W0:Y:S01]  /*5980*/  S2R R7, SR_CgaCtaId ;  /* 0x0000000000077919 */ /* 0x000e220000008800 */
[----:B------:R-:W-:-:S04]  /*5990*/  MOV R6, 0x400 ;  /* 0x0000040000067802 */ /* 0x000fc80000000f00 */
[----:B0-----:R-:W-:Y:S02]  /*59a0*/  LEA R12, R7, R6, 0x18 ;  /* 0x00000006070c7211 */ /* 0x001fe400078ec0ff */
[----:B------:R-:W-:Y:S01]  /*59b0*/  SHF.L.U32 R6, R4, 0x1f, RZ ;  /* 0x0000001f04067819 */ /* 0x000fe200000006ff */
[----:B------:R-:W0:Y:S02]  /*59c0*/  @!P2 LDC R7, c[0x0][0x500] ;  /* 0x00014000ff07ab82 */ /* 0x000e240000000800 */
[----:B------:R-:W-:-:S04]  /*59d0*/  IMAD R11, R5, 0x8, R12 ;  /* 0x00000008050b7824 */ /* 0x000fc800078e020c */
[----:B------:R-:W1:Y:S02]  /*59e0*/  SYNCS.PHASECHK.TRANS64.TRYWAIT P1, [R11+URZ+0x30], R6 ;  /* 0x000030060b0075a7 */ /* 0x000e64000802017f */
[----:B-1----:R-:W-:Y:S05]  /*59f0*/  @!P1 BRA `(.L_x_171) ;  /* 0x0000000c00f49947 */ /* 0x002fea0003800000 */
.L_x_195:
[----:B-1----:R-:W-:Y:S01]  /*5a00*/  PRMT R6, R9, 0x9910, RZ ;  /* 0x0000991009067816 */ /* 0x002fe200000000ff */
[----:B0-----:R0:W-:Y:S03]  /*5a10*/  @!P2 SYNCS.ARRIVE.TRANS64 RZ, [R11+URZ], R7 ;  /* 0x000000070bffa9a7 */ /* 0x0011e6000800003f */
[----:B------:R-:W-:-:S13]  /*5a20*/  ISETP.NE.AND P1, PT, R6, 0x2, PT ;  /* 0x000000020600780c */ /* 0x000fda0003f25270 */
[----:B0-----:R-:W-:Y:S05]  /*5a30*/  @P1 BRA `(.L_x_172) ;  /* 0x0000000000041947 */ /* 0x001fea0003800000 */
[----:B------:R-:W-:Y:S01]  /*5a40*/  BPT.TRAP 0x1 ;  /* 0x000000040000795c */ /* 0x000fe20000300000 */
.L_x_172:
[----:B------:R-:W-:Y:S05]  /*5a50*/  @P0 BRA `(.L_x_173) ;  /* 0x0000000000040947 */ /* 0x000fea0003800000 */
[----:B------:R-:W-:Y:S01]  /*5a60*/  BPT.TRAP 0x1 ;  /* 0x000000040000795c */ /* 0x000fe20000300000 */
.L_x_173:
[--C-:B------:R-:W-:Y:S01]  /*5a70*/  IMAD R6, R5, 0x800, R12.reuse ;  /* 0x0000080005067824 */ /* 0x100fe200078e020c */
[----:B------:R-:W-:Y:S01]  /*5a80*/  R2UR UR9, R11 ;  /* 0x000000000b0972ca */ /* 0x000fe200000e0000 */
[C---:B------:R-:W-:Y:S01]  /*5a90*/  IMAD R12, R5.reuse, 0x1000, R12 ;  /* 0x00001000050c7824 */ /* 0x040fe200078e020c */
[----:B------:R-:W-:Y:S01]  /*5aa0*/  UIADD3 UR4, UP0, UR20, 0xf0, URZ ;  /* 0x000000f014047890 */ /* 0x000fe2000ff1e03f */
[----:B------:R-:W-:Y:S01]  /*5ab0*/  VIADD R14, R14, 0xffffffff ;  /* 0xffffffff0e0e7836 */ /* 0x000fe20000000000 */
[----:B------:R-:W-:Y:S01]  /*5ac0*/  R2UR UR5, R6 ;  /* 0x00000000060572ca */ /* 0x000fe200000e0000 */
[----:B------:R-:W-:Y:S01]  /*5ad0*/  UIADD3 UR22, UP1, UR20, 0x1f0, URZ ;  /* 0x000001f014167890 */ /* 0x000fe2000ff3e03f */
[----:B------:R-:W-:Y:S01]  /*5ae0*/  R2UR UR8, R12 ;  /* 0x000000000c0872ca */ /* 0x000fe200000e0000 */
[----:B------:R-:W-:Y:S01]  /*5af0*/  VIADD R5, R5, 0x1 ;  /* 0x0000000105057836 */ /* 0x000fe20000000000 */
[----:B------:R-:W-:Y:S01]  /*5b00*/  R2UR UR11, R22 ;  /* 0x00000000160b72ca */ /* 0x000fe200000e0000 */
[----:B------:R-:W-:Y:S01]  /*5b10*/  UIADD3.X UR23, URZ, UR21, URZ, UP1, !UPT ;  /* 0x000000153f177290 */ /* 0x000fe20008ffe43f */
[----:B------:R-:W-:Y:S01]  /*5b20*/  R2UR UR10, R13 ;  /* 0x000000000d0a72ca */ /* 0x000fe200000e0000 */
[----:B------:R-:W-:Y:S01]  /*5b30*/  UMOV UR6, 0x0 ;  /* 0x0000000000067882 */ /* 0x000fe20000000000 */
[----:B------:R-:W-:Y:S01]  /*5b40*/  R2UR UR12, R18 ;  /* 0x00000000120c72ca */ /* 0x000fe200000e0000 */
[----:B------:R-:W-:Y:S01]  /*5b50*/  UMOV UR7, 0x10000000 ;  /* 0x1000000000077882 */ /* 0x000fe20000000000 */
[----:B------:R-:W-:Y:S01]  /*5b60*/  R2UR UR18, R19 ;  /* 0x00000000131272ca */ /* 0x000fe200000e0000 */
[----:B------:R-:W-:Y:S01]  /*5b70*/  VIADD R13, R13, 0x20 ;  /* 0x000000200d0d7836 */ /* 0x000fe20000000000 */
[----:B------:R-:W-:Y:S01]  /*5b80*/  ISETP.GT.AND P3, PT, R14, 0x1, PT ;  /* 0x000000010e00780c */ /* 0x000fe20003f64270 */
[----:B------:R-:W-:Y:S01]  /*5b90*/  UIADD3 UR13, UR5, 0x180, URZ ;  /* 0x00000180050d7890 */ /* 0x000fe2000fffe03f */
[----:B------:R-:W-:Y:S01]  /*5ba0*/  ISETP.NE.AND P1, PT, R5, 0x6, PT ;  /* 0x000000060500780c */ /* 0x000fe20003f25270 */
[----:B------:R-:W-:-:S02]  /*5bb0*/  UIADD3.X UR5, URZ, UR21, URZ, UP0, !UPT ;  /* 0x000000153f057290 */ /* 0x000fc400087fe43f */
[----:B------:R-:W-:Y:S01]  /*5bc0*/  UIADD3 UR14, UR8, 0x3180, URZ ;  /* 0x00003180080e7890 */ /* 0x000fe2000fffe03f */
[----:B------:R-:W-:Y:S02]  /*5bd0*/  SEL R7, RZ, 0x1, P1 ;  /* 0x00000001ff077807 */ /* 0x000fe40000800000 */
[----:B------:R-:W-:Y:S01]  /*5be0*/  UMOV UR8, UR13 ;  /* 0x0000000d00087c82 */ /* 0x000fe20008000000 */
[----:B------:R-:W-:Y:S02]  /*5bf0*/  SEL R5, R5, RZ, P1 ;  /* 0x000000ff05057207 */ /* 0x000fe40000800000 */
[----:B------:R-:W-:Y:S01]  /*5c00*/  LOP3.LUT R4, R4, R7, RZ, 0x3c, !PT ;  /* 0x0000000704047212 */ /* 0x000fe200078e3cff */
[----:B------:R0:W-:Y:S02]  /*5c10*/  UTMALDG.3D [UR8], [UR4], desc[UR6] ;  /* 0x00000608040075b4 */ /* 0x0001e40008011000 */
[----:B0-----:R-:W-:Y:S01]  /*5c20*/  UMOV UR8, UR14 ;  /* 0x0000000e00087c82 */ /* 0x001fe20008000000 */
[----:B------:R-:W-:-:S02]  /*5c30*/  UMOV UR11, UR18 ;  /* 0x00000012000b7c82 */ /* 0x000fc40008000000 */
[----:B------:R0:W-:Y:S02]  /*5c40*/  UTMALDG.3D [UR8], [UR22], desc[UR6] ;  /* 0x00000608160075b4 */ /* 0x0001e40008011000 */
[----:B0-----:R-:W-:Y:S05]  /*5c50*/  @P3 BRA `(.L_x_174) ;  /* 0xfffffffc00483947 */ /* 0x001fea000383ffff */
.L_x_170:
[----:B------:R-:W-:Y:S05]  /*5c60*/  BSYNC B1 ;  /* 0x0000000000017941 */ /* 0x000fea0003800000 */
.L_x_169:
[----:B------:R-:W2:Y:S01]  /*5c70*/  LDL.64 R20, [R1] ;  /* 0x0000000001147983 */ /* 0x000ea20000100a00 */
[----:B------:R-:W-:Y:S01]  /*5c80*/  LOP3.LUT P4, RZ, R10, 0xff, RZ, 0xc0, !PT ;  /* 0x000000ff0aff7812 */ /* 0x000fe2000788c0ff */
[----:B------:R-:W-:Y:S01]  /*5c90*/  VIADD R7, R8, UR40 ;  /* 0x0000002808077c36 */ /* 0x000fe20008000000 */
[----:B------:R-:W-:Y:S01]  /*5ca0*/  ULDC.64 UR4, c[0x0][0x650] ;  /* 0x0001940000047ab9 */ /* 0x000fe20000000a00 */
[----:B------:R-:W-:Y:S01]  /*5cb0*/  IMAD.U32 R8, RZ, RZ, UR40 ;  /* 0x00000028ff087e24 */ /* 0x000fe2000f8e00ff */
[----:B------:R-:W-:Y:S01]  /*5cc0*/  UISETP.GE.U32.AND UP0, UPT, UR40, 0x6, UPT ;  /* 0x000000062800788c */ /* 0x000fe2000bf06070 */
[----:B------:R-:W-:Y:S01]  /*5cd0*/  BSSY B1, `(.L_x_175) ;  /* 0x000006b000017945 */ /* 0x000fe20003800000 */
[----:B------:R-:W-:Y:S01]  /*5ce0*/  ISETP.GT.U32.AND P1, PT, R7, 0x5, PT ;  /* 0x000000050700780c */ /* 0x000fe20003f24070 */
[----:B------:R-:W-:Y:S01]  /*5cf0*/  IMAD.MOV.U32 R22, RZ, RZ, -0x1 ;  /* 0xffffffffff167424 */ /* 0x000fe200078e00ff */
[----:B------:R-:W-:Y:S01]  /*5d00*/  PRMT R10, RZ, 0x7610, R10 ;  /* 0x00007610ff0a7816 */ /* 0x000fe2000000000a */
[----:B------:R-:W-:Y:S01]  /*5d10*/  IMAD.MOV.U32 R19, RZ, RZ, -0x1 ;  /* 0xffffffffff137424 */ /* 0x000fe200078e00ff */
[----:B------:R-:W-:Y:S01]  /*5d20*/  ISETP.LT.U32.AND P1, PT, R8, 0x6, P1 ;  /* 0x000000060800780c */ /* 0x000fe20000f21070 */
[----:B------:R-:W-:Y:S01]  /*5d30*/  IMAD.MOV.U32 R18, RZ, RZ, -0x1 ;  /* 0xffffffffff127424 */ /* 0x000fe200078e00ff */
[----:B------:R-:W-:Y:S01]  /*5d40*/  PLOP3.LUT P3, PT, PT, PT, UP0, 0x80, 0x0 ;  /* 0x000000000000781c */ /* 0x000fe20003f6f008 */
[----:B------:R-:W0:Y:S01]  /*5d50*/  @P4 S2R R5, SR_CgaCtaId ;  /* 0x0000000000054919 */ /* 0x000e220000008800 */
[----:B------:R-:W-:-:S04]  /*5d60*/  @P4 MOV R4, 0x400 ;  /* 0x0000040000044802 */ /* 0x000fc80000000f00 */
[----:B0-----:R-:W-:Y:S01]  /*5d70*/  @P4 LEA R6, R5, R4, 0x18 ;  /* 0x0000000405064211 */ /* 0x001fe200078ec0ff */
[----:B------:R-:W-:Y:S01]  /*5d80*/  IMAD.WIDE.U32 R4, R7, -0x55555555, RZ ;  /* 0xaaaaaaab07047825 */ /* 0x000fe200078e00ff */
[----:B------:R-:W-:Y:S02]  /*5d90*/  SEL R4, RZ, 0x1, !P1 ;  /* 0x00000001ff047807 */ /* 0x000fe40004800000 */
[----:B------:R0:W-:Y:S02]  /*5da0*/  @P4 SYNCS.ARRIVE.TRANS64.A1T0 RZ, [R6+URZ+0x98], RZ ;  /* 0x000098ff06ff49a7 */ /* 0x0001e4000810003f */
[----:B------:R-:W-:Y:S02]  /*5db0*/  LOP3.LUT R3, R3, R4, RZ, 0x3c, !PT ;  /* 0x0000000403037212 */ /* 0x000fe400078e3cff */
[----:B------:R-:W-:Y:S02]  /*5dc0*/  PRMT R4, RZ, 0x7610, R4 ;  /* 0x00007610ff047816 */ /* 0x000fe40000000004 */
[----:B0-----:R-:W-:-:S04]  /*5dd0*/  SHF.R.U32.HI R6, RZ, 0x2, R5 ;  /* 0x00000002ff067819 */ /* 0x001fc80000011605 */
[----:B------:R-:W-:Y:S01]  /*5de0*/  @P3 LOP3.LUT R3, R3, 0x1, R6, 0x78, !PT ;  /* 0x0000000103033812 */ /* 0x000fe200078e7806 */
[----:B------:R-:W-:Y:S01]  /*5df0*/  IMAD R8, R6, -0x6, R7 ;  /* 0xfffffffa06087824 */ /* 0x000fe200078e0207 */
[----:B--2---:R-:W-:-:S04]  /*5e00*/  IADD3 R16, P4, R16, R20, RZ ;  /* 0x0000001410107210 */ /* 0x004fc80007f9e0ff */
[----:B------:R-:W-:Y:S01]  /*5e10*/  ISETP.GE.U32.AND P1, PT, R16, UR4, PT ;  /* 0x0000000410007c0c */ /* 0x000fe2000bf26070 */
[----:B------:R-:W-:-:S05]  /*5e20*/  IMAD.X R17, R17, 0x1, R0, P4 ;  /* 0x0000000111117824 */ /* 0x000fca00020e0600 */
[----:B------:R-:W-:-:S13]  /*5e30*/  ISETP.GE.U32.AND.EX P1, PT, R17, UR5, PT, P1 ;  /* 0x0000000511007c0c */ /* 0x000fda000bf26110 */
[----:B------:R-:W-:Y:S05]  /*5e40*/  @P1 BRA `(.L_x_176) ;  /* 0x00000004004c1947 */ /* 0x000fea0003800000 */
[----:B------:R-:W0:Y:S01]  /*5e50*/  S2R R12, SR_CTAID.X ;  /* 0x00000000000c7919 */ /* 0x000e220000002500 */
[----:B------:R-:W-:Y:S01]  /*5e60*/  ULDC.64 UR4, c[0x0][0x628] ;  /* 0x00018a0000047ab9 */ /* 0x000fe20000000a00 */
[----:B------:R-:W1:Y:S01]  /*5e70*/  LDC R13, c[0x0][0x144] ;  /* 0x00005100ff0d7b82 */ /* 0x000e620000000800 */
[----:B------:R-:W-:Y:S01]  /*5e80*/  ISETP.NE.U32.AND P1, PT, RZ, UR4, PT ;  /* 0x00000004ff007c0c */ /* 0x000fe2000bf25070 */
[----:B------:R-:W2:Y:S01]  /*5e90*/  S2R R11, SR_CTAID.Y ;  /* 0x00000000000b7919 */ /* 0x000ea20000002600 */
[----:B------:R-:W-:Y:S01]  /*5ea0*/  ULDC UR6, c[0x0][0x150] ;  /* 0x0000540000067ab9 */ /* 0x000fe20000000800 */
[----:B------:R-:W-:Y:S01]  /*5eb0*/  ULDC UR7, c[0x0][0x630] ;  /* 0x00018c0000077ab9 */ /* 0x000fe20000000800 */
[----:B------:R-:W-:Y:S01]  /*5ec0*/  ISETP.NE.AND.EX P1, PT, RZ, UR5, PT, P1 ;  /* 0x00000005ff007c0c */ /* 0x000fe2000bf25310 */
[----:B------:R-:W-:Y:S01]  /*5ed0*/  IMAD.MOV.U32 R4, RZ, RZ, R16 ;  /* 0x000000ffff047224 */ /* 0x000fe200078e0010 */
[----:B0-----:R-:W-:-:S05]  /*5ee0*/  I2FP.F32.U32 R5, R12 ;  /* 0x0000000c00057245 */ /* 0x001fca0000201000 */
[----:B------:R-:W-:Y:S01]  /*5ef0*/  FMUL R14, R5, UR6 ;  /* 0x00000006050e7c20 */ /* 0x000fe20008400000 */
[----:B------:R-:W-:-:S05]  /*5f00*/  IMAD.MOV.U32 R5, RZ, RZ, R17 ;  /* 0x000000ffff057224 */ /* 0x000fca00078e0011 */
[----:B--2---:R-:W-:Y:S05]  /*5f10*/  @!P1 BRA `(.L_x_177) ;  /* 0x0000000000289947 */ /* 0x004fea0003800000 */
[----:B------:R-:W-:Y:S02]  /*5f20*/  ULDC UR6, c[0x0][0x634] ;  /* 0x00018d0000067ab9 */ /* 0x000fe40000000800 */
[----:B------:R-:W-:-:S05]  /*5f30*/  IADD3 R5, P1, R16, UR6, RZ ;  /* 0x0000000610057c10 */ /* 0x000fca000ff3e0ff */
[----:B------:R-:W-:-:S04]  /*5f40*/  IMAD.X R15, RZ, RZ, R17, P1 ;  /* 0x000000ffff0f7224 */ /* 0x000fc800008e0611 */
[----:B------:R-:W-:-:S04]  /*5f50*/  IMAD.WIDE.U32 R6, R15, UR4, RZ ;  /* 0x000000040f067c25 */ /* 0x000fc8000f8e00ff */
[----:B------:R-:W-:-:S04]  /*5f60*/  IMAD.WIDE.U32 R6, P1, R5, UR5, R6 ;  /* 0x0000000505067c25 */ /* 0x000fc8000f820006 */
[----:B------:R-:W-:-:S04]  /*5f70*/  IMAD.WIDE.U32 R4, R5, UR4, RZ ;  /* 0x0000000405047c25 */ /* 0x000fc8000f8e00ff */
[----:B------:R-:W-:Y:S01]  /*5f80*/  IMAD.MOV.U32 R4, RZ, RZ, R7 ;  /* 0x000000ffff047224 */ /* 0x000fe200078e0007 */
[----:B------:R-:W-:Y:S01]  /*5f90*/  IADD3 RZ, P3, R5, R6, RZ ;  /* 0x0000000605ff7210 */ /* 0x000fe20007f7e0ff */
[----:B------:R-:W-:-:S04]  /*5fa0*/  IMAD.X R5, RZ, RZ, RZ, P1 ;  /* 0x000000ffff057224 */ /* 0x000fc800008e06ff */
[----:B------:R-:W-:-:S08]  /*5fb0*/  IMAD.WIDE.U32.X R4, R15, UR5, R4, P3 ;  /* 0x000000050f047c25 */ /* 0x000fd000098e0404 */
.L_x_177:
[--C-:B------:R-:W-:Y:S01]  /*5fc0*/  SHF.R.U64 R18, R4, UR7, R5.reuse ;  /* 0x0000000704127c19 */ /* 0x100fe20008001205 */
[----:B------:R-:W0:Y:S01]  /*5fd0*/  F2I.U32.TRUNC.NTZ R14, R14 ;  /* 0x0000000e000e7305 */ /* 0x000e22000020f000 */
[----:B------:R-:W-:Y:S01]  /*5fe0*/  SHF.R.U32.HI R4, RZ, UR7, R5 ;  /* 0x00000007ff047c19 */ /* 0x000fe20008011605 */
[----:B------:R-:W-:Y:S01]  /*5ff0*/  ULDC.64 UR4, c[0x0][0x620] ;  /* 0x0001880000047ab9 */ /* 0x000fe20000000a00 */
[----:B------:R-:W-:Y:S01]  /*6000*/  IADD3 R7, P1, RZ, -R18, RZ ;  /* 0x80000012ff077210 */ /* 0x000fe20007f3e0ff */
[----:B------:R-:W-:Y:S01]  /*6010*/  ULDC.64 UR6, c[0x0][0x640] ;  /* 0x0001900000067ab9 */ /* 0x000fe20000000a00 */
[----:B------:R-:W2:Y:S03]  /*6020*/  LDC R20, c[0x0][0x148] ;  /* 0x00005200ff147b82 */ /* 0x000ea60000000800 */
[----:B------:R-:W-:Y:S01]  /*6030*/  IMAD.X R4, RZ, RZ, ~R4, P1 ;  /* 0x000000ffff047224 */ /* 0x000fe200008e0e04 */
[----:B------:R-:W-:-:S03]  /*6040*/  ISETP.NE.U32.AND P1, PT, RZ, UR6, PT ;  /* 0x00000006ff007c0c */ /* 0x000fc6000bf25070 */
[----:B------:R-:W-:Y:S01]  /*6050*/  IMAD R6, R4, UR4, RZ ;  /* 0x0000000404067c24 */ /* 0x000fe2000f8e02ff */
[----:B------:R-:W-:Y:S01]  /*6060*/  ISETP.NE.AND.EX P1, PT, RZ, UR7, PT, P1 ;  /* 0x00000007ff007c0c */ /* 0x000fe2000bf25310 */
[----:B------:R-:W-:Y:S01]  /*6070*/  IMAD.WIDE.U32 R4, R7, UR4, R16 ;  /* 0x0000000407047c25 */ /* 0x000fe2000f8e0010 */
[----:B------:R-:W-:-:S03]  /*6080*/  ULDC UR4, c[0x0][0x618] ;  /* 0x0001860000047ab9 */ /* 0x000fc60000000800 */
[----:B------:R-:W-:Y:S01]  /*6090*/  IMAD R7, R7, UR5, R6 ;  /* 0x0000000507077c24 */ /* 0x000fe2000f8e0206 */
[----:B------:R-:W-:Y:S01]  /*60a0*/  ULDC UR5, c[0x0][0x154] ;  /* 0x0000550000057ab9 */ /* 0x000fe20000000800 */
[----:B0-----:R-:W-:Y:S02]  /*60b0*/  IMAD.MOV R6, RZ, RZ, -R14 ;  /* 0x000000ffff067224 */ /* 0x001fe400078e0a0e */
[----:B------:R-:W-:Y:S02]  /*60c0*/  IMAD.IADD R5, R5, 0x1, R7 ;  /* 0x0000000105057824 */ /* 0x000fe400078e0207 */
[----:B-1----:R-:W-:Y:S01]  /*60d0*/  IMAD R12, R13, R6, R12 ;  /* 0x000000060d0c7224 */ /* 0x002fe200078e020c */
[----:B------:R-:W-:Y:S02]  /*60e0*/  I2FP.F32.U32 R6, R11 ;  /* 0x0000000b00067245 */ /* 0x000fe40000201000 */
[--C-:B------:R-:W-:Y:S02]  /*60f0*/  SHF.R.U64 R13, R4, UR4, R5.reuse ;  /* 0x00000004040d7c19 */ /* 0x100fe40008001205 */
[----:B------:R-:W-:Y:S01]  /*6100*/  SHF.R.U32.HI R4, RZ, UR4, R5 ;  /* 0x00000004ff047c19 */ /* 0x000fe20008011605 */
[----:B------:R-:W-:Y:S01]  /*6110*/  FMUL R6, R6, UR5 ;  /* 0x0000000506067c20 */ /* 0x000fe20008400000 */
[----:B------:R-:W-:-:S02]  /*6120*/  ULDC UR4, c[0x0][0x608] ;  /* 0x0001820000047ab9 */ /* 0x000fc40000000800 */
[--C-:B------:R-:W-:Y:S01]  /*6130*/  SHF.R.U64 R15, R13, UR4, R4.reuse ;  /* 0x000000040d0f7c19 */ /* 0x100fe20008001204 */
[----:B------:R0:W1:Y:S01]  /*6140*/  F2I.U32.TRUNC.NTZ R21, R6 ;  /* 0x0000000600157305 */ /* 0x000062000020f000 */
[----:B------:R-:W-:Y:S01]  /*6150*/  SHF.R.U32.HI R4, RZ, UR4, R4 ;  /* 0x00000004ff047c19 */ /* 0x000fe20008011604 */
[----:B------:R-:W-:-:S03]  /*6160*/  ULDC UR4, c[0x0][0x658] ;  /* 0x0001960000047ab9 */ /* 0x000fc60000000800 */
[--C-:B------:R-:W-:Y:S02]  /*6170*/  SHF.R.U64 R14, R15, UR4, R4.reuse ;  /* 0x000000040f0e7c19 */ /* 0x100fe40008001204 */
[----:B------:R-:W-:-:S03]  /*6180*/  SHF.R.U32.HI R19, RZ, UR4, R4 ;  /* 0x00000004ff137c19 */ /* 0x000fc60008011604 */
[----:B------:R-:W-:Y:S02]  /*6190*/  IMAD.MOV.U32 R4, RZ, RZ, R14 ;  /* 0x000000ffff047224 */ /* 0x000fe400078e000e */
[----:B------:R-:W-:Y:S01]  /*61a0*/  IMAD.MOV.U32 R5, RZ, RZ, R19 ;  /* 0x000000ffff057224 */ /* 0x000fe200078e0013 */
[----:B0-----:R-:W-:Y:S06]  /*61b0*/  @!P1 BRA `(.L_x_178) ;  /* 0x0000000000289947 */ /* 0x001fec0003800000 */
        /* <DEDUP_REMOVED lines=10> */
.L_x_178:
[----:B------:R-:W-:Y:S01]  /*6260*/  ISETP.NE.AND P1, PT, R2, 0x1, PT ;  /* 0x000000010200780c */ /* 0x000fe20003f25270 */
[----:B------:R-:W-:Y:S01]  /*6270*/  ULDC UR4, c[0x0][0x648] ;  /* 0x0001920000047ab9 */ /* 0x000fe20000000800 */
[----:B------:R-:W-:Y:S01]  /*6280*/  LOP3.LUT R15, R15, UR16, RZ, 0xc0, !PT ;  /* 0x000000100f0f7c12 */ /* 0x000fe2000f8ec0ff */
[----:B-1----:R-:W-:Y:S01]  /*6290*/  IMAD.MOV R21, RZ, RZ, -R21 ;  /* 0x000000ffff157224 */ /* 0x002fe200078e0a15 */
[----:B------:R-:W-:Y:S01]  /*62a0*/  SHF.R.U64 R4, R4, UR4, R5 ;  /* 0x0000000404047c19 */ /* 0x000fe20008001205 */
[----:B------:R-:W-:Y:S01]  /*62b0*/  ULDC UR4, c[0x0][0x638] ;  /* 0x00018e0000047ab9 */ /* 0x000fe20000000800 */
[----:B------:R-:W-:Y:S01]  /*62c0*/  LOP3.LUT R13, R13, UR15, RZ, 0xc0, !PT ;  /* 0x0000000f0d0d7c12 */ /* 0x000fe2000f8ec0ff */
[----:B------:R-:W-:Y:S02]  /*62d0*/  ULDC UR5, c[0x0][0x610] ;  /* 0x0001840000057ab9 */ /* 0x000fe40000000800 */
[----:B------:R-:W-:Y:S02]  /*62e0*/  IMAD.MOV R5, RZ, RZ, -R4 ;  /* 0x000000ffff057224 */ /* 0x000fe400078e0a04 */
[----:B------:R-:W-:-:S02]  /*62f0*/  IMAD R15, R4, UR17, R15 ;  /* 0x00000011040f7c24 */ /* 0x000fc4000f8e020f */
[----:B--2---:R-:W-:Y:S02]  /*6300*/  @P1 IMAD R12, R20, R21, R11 ;  /* 0x00000015140c1224 */ /* 0x004fe400078e020b */
[----:B------:R-:W-:Y:S01]  /*6310*/  IMAD R14, R5, UR4, R14 ;  /* 0x00000004050e7c24 */ /* 0x000fe2000f8e020e */
[----:B------:R-:W-:Y:S01]  /*6320*/  ULDC UR4, c[0x0][0x600] ;  /* 0x0001800000047ab9 */ /* 0x000fe20000000800 */
[----:B------:R-:W-:Y:S02]  /*6330*/  IMAD R12, R15, UR5, R12 ;  /* 0x000000050f0c7c24 */ /* 0x000fe4000f8e020c */
[----:B------:R-:W-:Y:S02]  /*6340*/  IMAD R5, R14, UR4, R13 ;  /* 0x000000040e057c24 */ /* 0x000fe4000f8e020d */
[----:B------:R-:W-:-:S03]  /*6350*/  IMAD.MOV.U32 R4, RZ, RZ, 0x1 ;  /* 0x00000001ff047424 */ /* 0x000fc600078e00ff */
[----:B------:R-:W-:Y:S02]  /*6360*/  SEL R19, R5, R12, !P1 ;  /* 0x0000000c05137207 */ /* 0x000fe40004800000 */
[----:B------:R-:W-:-:S07]  /*6370*/  SEL R22, R12, R5, !P1 ;  /* 0x000000050c167207 */ /* 0x000fce0004800000 */
.L_x_176:
[----:B------:R-:W-:Y:S05]  /*6380*/  BSYNC B1 ;  /* 0x0000000000017941 */ /* 0x000fea0003800000 */
.L_x_175:
[----:B------:R-:W-:-:S13]  /*6390*/  LOP3.LUT P1, RZ, R4, 0xff, RZ, 0xc0, !PT ;  /* 0x000000ff04ff7812 */ /* 0x000fda000782c0ff */
[----:B------:R-:W-:Y:S05]  /*63a0*/  @P1 BRA `(.L_x_179) ;  /* 0xfffffff400401947 */ /* 0x000fea000383ffff */
[----:B------:R-:W-:Y:S05]  /*63b0*/  BSYNC B0 ;  /* 0x0000000000007941 */ /* 0x000fea0003800000 */
.L_x_167:
[----:B------:R-:W-:-:S03]  /*63c0*/  UMOV UR4, 0xffffffff ;  /* 0xffffffff00047882 */ /* 0x000fc60000000000 */
[----:B------:R-:W-:Y:S05]  /*63d0*/  BRA.DIV UR4, `(.L_x_180) ;  /* 0x0000000604907947 */ /* 0x000fea000b800000 */
[----:B------:R-:W-:-:S13]  /*63e0*/  ELECT P6, URZ, PT ;  /* 0x00000000003f782f */ /* 0x000fda00038c0000 */
.L_x_198:
[----:B------:R-:W-:Y:S04]  /*63f0*/  BSSY B0, `(.L_x_181) ;  /* 0x000003d000007945 */ /* 0x000fe80003800000 */
[----:B------:R-:W-:Y:S05]  /*6400*/  @!P6 BRA `(.L_x_182) ;  /* 0x0000000000ece947 */ /* 0x000fea0003800000 */
[----:B------:R-:W-:-:S04]  /*6410*/  LOP3.LUT R23, R23, 0x2, RZ, 0xfc, !PT ;  /* 0x0000000217177812 */ /* 0x000fc800078efcff */
[----:B------:R-:W-:-:S13]  /*6420*/  ISETP.NE.AND P0, PT, R23, 0x3, PT ;  /* 0x000000031700780c */ /* 0x000fda0003f05270 */
[----:B------:R-:W-:Y:S05]  /*6430*/  @!P0 BRA `(.L_x_183) ;  /* 0x0000000000048947 */ /* 0x000fea0003800000 */
[----:B------:R-:W-:Y:S01]  /*6440*/  BPT.TRAP 0x1 ;  /* 0x000000040000795c */ /* 0x000fe20000300000 */
.L_x_183:
[----:B------:R-:W0:Y:S01]  /*6450*/  S2R R5, SR_CgaCtaId ;  /* 0x0000000000057919 */ /* 0x000e220000008800 */
[----:B------:R-:W-:Y:S02]  /*6460*/  MOV R0, 0x400 ;  /* 0x0000040000007802 */ /* 0x000fe40000000f00 */
[----:B------:R-:W-:Y:S02]  /*6470*/  SHF.L.U32 R2, R3, 0x1f, RZ ;  /* 0x0000001f03027819 */ /* 0x000fe400000006ff */
[----:B0-----:R-:W-:-:S05]  /*6480*/  LEA R5, R5, R0, 0x18 ;  /* 0x0000000005057211 */ /* 0x001fca00078ec0ff */
[----:B------:R-:W-:-:S04]  /*6490*/  VIADD R5, R5, 0x30 ;  /* 0x0000003005057836 */ /* 0x000fc80000000000 */
[C---:B------:R-:W-:Y:S02]  /*64a0*/  IMAD R7, R8.reuse, 0x8, R5 ;  /* 0x0000000808077824 */ /* 0x040fe400078e0205 */
[----:B------:R-:W-:Y:S02]  /*64b0*/  VIADD R8, R8, 0x1 ;  /* 0x0000000108087836 */ /* 0x000fe40000000000 */
[----:B------:R-:W0:Y:S03]  /*64c0*/  SYNCS.PHASECHK.TRANS64.TRYWAIT P0, [R7+URZ], R2 ;  /* 0x00000002070075a7 */ /* 0x000e26000800017f */
[----:B------:R-:W-:-:S04]  /*64d0*/  ISETP.NE.AND P1, PT, R8, 0x6, PT ;  /* 0x000000060800780c */ /* 0x000fc80003f25270 */
[----:B------:R-:W-:Y:S02]  /*64e0*/  SEL R0, RZ, 0x1, P1 ;  /* 0x00000001ff007807 */ /* 0x000fe40000800000 */
[----:B------:R-:W-:Y:S02]  /*64f0*/  SEL R8, R8, RZ, P1 ;  /* 0x000000ff08087207 */ /* 0x000fe40000800000 */
[----:B------:R-:W-:-:S03]  /*6500*/  LOP3.LUT R9, R3, R0, RZ, 0x3c, !PT ;  /* 0x0000000003097212 */ /* 0x000fc600078e3cff */
[----:B------:R-:W-:Y:S01]  /*6510*/  IMAD R6, R8, 0x8, R5 ;  /* 0x0000000808067824 */ /* 0x000fe200078e0205 */
[----:B------:R-:W-:Y:S01]  /*6520*/  SHF.L.U32 R3, R9, 0x1f, RZ ;  /* 0x0000001f09037819 */ /* 0x000fe200000006ff */
[----:B0-----:R-:W-:Y:S06]  /*6530*/  @!P0 BRA `(.L_x_184) ;  /* 0x0000000400588947 */ /* 0x001fec0003800000 */
.L_x_199:
[----:B------:R-:W1:Y:S01]  /*6540*/  SYNCS.PHASECHK.TRANS64.TRYWAIT P0, [R6+URZ], R3 ;  /* 0x00000003060075a7 */ /* 0x000e62000800017f */
[----:B------:R-:W-:-:S05]  /*6550*/  VIADD R0, R8, 0x1 ;  /* 0x0000000108007836 */ /* 0x000fca0000000000 */
[----:B------:R-:W-:-:S04]  /*6560*/  ISETP.NE.AND P1, PT, R0, 0x6, PT ;  /* 0x000000060000780c */ /* 0x000fc80003f25270 */
[----:B0-----:R-:W-:Y:S02]  /*6570*/  SEL R2, RZ, 0x1, P1 ;  /* 0x00000001ff027807 */ /* 0x001fe40000800000 */
[----:B------:R-:W-:Y:S02]  /*6580*/  SEL R0, R0, RZ, P1 ;  /* 0x000000ff00007207 */ /* 0x000fe40000800000 */
[----:B------:R-:W-:-:S03]  /*6590*/  LOP3.LUT R9, R9, R2, RZ, 0x3c, !PT ;  /* 0x0000000209097212 */ /* 0x000fc600078e3cff */
[----:B------:R-:W-:Y:S01]  /*65a0*/  IMAD R7, R0, 0x8, R5 ;  /* 0x0000000800077824 */ /* 0x000fe200078e0205 */
[----:B------:R-:W-:Y:S01]  /*65b0*/  SHF.L.U32 R4, R9, 0x1f, RZ ;  /* 0x0000001f09047819 */ /* 0x000fe200000006ff */
[----:B-1----:R-:W-:Y:S06]  /*65c0*/  @!P0 BRA `(.L_x_185) ;  /* 0x0000000400488947 */ /* 0x002fec0003800000 */
.L_x_200:
[----:B------:R-:W1:Y:S01]  /*65d0*/  SYNCS.PHASECHK.TRANS64.TRYWAIT P0, [R7+URZ], R4 ;  /* 0x00000004070075a7 */ /* 0x000e62000800017f */
[----:B------:R-:W-:-:S05]  /*65e0*/  VIADD R0, R0, 0x1 ;  /* 0x0000000100007836 */ /* 0x000fca0000000000 */
[----:B------:R-:W-:-:S04]  /*65f0*/  ISETP.NE.AND P1, PT, R0, 0x6, PT ;  /* 0x000000060000780c */ /* 0x000fc80003f25270 */
[----:B------:R-:W-:Y:S02]  /*6600*/  SEL R2, RZ, 0x1, P1 ;  /* 0x00000001ff027807 */ /* 0x000fe40000800000 */
[----:B------:R-:W-:Y:S02]  /*6610*/  SEL R0, R0, RZ, P1 ;  /* 0x000000ff00007207 */ /* 0x000fe40000800000 */
[----:B------:R-:W-:-:S03]  /*6620*/  LOP3.LUT R9, R9, R2, RZ, 0x3c, !PT ;  /* 0x0000000209097212 */ /* 0x000fc600078e3cff */
[----:B0-----:R-:W-:Y:S01]  /*6630*/  IMAD R6, R0, 0x8, R5 ;  /* 0x0000000800067824 */ /* 0x001fe200078e0205 */
[----:B------:R-:W-:Y:S01]  /*6640*/  SHF.L.U32 R3, R9, 0x1f, RZ ;  /* 0x0000001f09037819 */ /* 0x000fe200000006ff */
[----:B-1----:R-:W-:Y:S06]  /*6650*/  @!P0 BRA `(.L_x_186) ;  /* 0x0000000400388947 */ /* 0x002fec0003800000 */
.L_x_201:
        /* <DEDUP_REMOVED lines=9> */
.L_x_202:
[----:B------:R-:W1:Y:S01]  /*66f0*/  SYNCS.PHASECHK.TRANS64.TRYWAIT P0, [R7+URZ], R4 ;  /* 0x00000004070075a7 */ /* 0x000e62000800017f */
[----:B------:R-:W-:-:S05]  /*6700*/  VIADD R0, R0, 0x1 ;  /* 0x0000000100007836 */ /* 0x000fca0000000000 */
[----:B------:R-:W-:-:S04]  /*6710*/  ISETP.NE.AND P1, PT, R0, 0x6, PT ;  /* 0x000000060000780c */ /* 0x000fc80003f25270 */
[----:B------:R-:W-:Y:S02]  /*6720*/  SEL R2, RZ, 0x1, P1 ;  /* 0x00000001ff027807 */ /* 0x000fe40000800000 */
[----:B------:R-:W-:Y:S02]  /*6730*/  SEL R0, R0, RZ, P1 ;  /* 0x000000ff00007207 */ /* 0x000fe40000800000 */
[----:B------:R-:W-:Y:S01]  /*6740*/  LOP3.LUT R2, R9, R2, RZ, 0x3c, !PT ;  /* 0x0000000209027212 */ /* 0x000fe200078e3cff */
[----:B-1----:R-:W-:Y:S06]  /*6750*/  @!P0 BRA `(.L_x_188) ;  /* 0x0000000400208947 */ /* 0x002fec0003800000 */
.L_x_203:
[----:B------:R-:W-:Y:S01]  /*6760*/  IMAD R5, R0, 0x8, R5 ;  /* 0x0000000800057824 */ /* 0x000fe200078e0205 */
[----:B------:R-:W-:-:S07]  /*6770*/  SHF.L.U32 R0, R2, 0x1f, RZ ;  /* 0x0000001f02007819 */ /* 0x000fce00000006ff */
.L_x_189:
[----:B--2---:R2:W3:Y:S02]  /*6780*/  SYNCS.PHASECHK.TRANS64.TRYWAIT P0, [R5+URZ], R0 ;  /* 0x00000000050075a7 */ /* 0x0044e4000800017f */
[----:B---3--:R-:W-:Y:S05]  /*6790*/  @!P0 NANOSLEEP.SYNCS 0x989680 ;  /* 0x009896800000895d */ /* 0x008fea0003900000 */
[----:B------:R-:W3:Y:S02]  /*67a0*/  @!P0 SYNCS.PHASECHK.TRANS64 P0, [R5+URZ], R0 ;  /* 0x00000000050085a7 */ /* 0x000ee4000800007f */
[----:B---3--:R-:W-:Y:S05]  /*67b0*/  @!P0 BRA `(.L_x_189) ;  /* 0xfffffffc00f08947 */ /* 0x008fea000383ffff */
.L_x_182:
[----:B------:R-:W-:Y:S05]  /*67c0*/  BSYNC B0 ;  /* 0x0000000000007941 */ /* 0x000fea0003800000 */
.L_x_181:
[----:B------:R-:W-:Y:S05]  /*67d0*/  EXIT ;  /* 0x000000000000794d */ /* 0x000fea0003800000 */
.L_x_15:
[----:B-1----:R-:W-:-:S04]  /*67e0*/  IMAD.U32 R3, RZ, RZ, UR43 ;  /* 0x0000002bff037e24 */ /* 0x002fc8000f8e00ff */
[----:B------:R1:W2:Y:S03]  /*67f0*/  SYNCS.PHASECHK.TRANS64.TRYWAIT P0, [R3+URZ+-0x8], R0 ;  /* 0xfffff800030075a7 */ /* 0x0002a6000800017f */
[----:B--2---:R-:W-:Y:S05]  /*6800*/  @!P0 NANOSLEEP.SYNCS 0x989680 ;  /* 0x009896800000895d */ /* 0x004fea0003900000 */
[----:B------:R-:W2:Y:S02]  /*6810*/  @!P0 SYNCS.PHASECHK.TRANS64 P0, [R3+URZ+-0x8], R0 ;  /* 0xfffff800030085a7 */ /* 0x000ea4000800007f */
[----:B--2---:R-:W-:Y:S05]  /*6820*/  @!P0 BRA `(.L_x_15) ;  /* 0xfffffffc00ec8947 */ /* 0x004fea000383ffff */
[----:B------:R-:W-:Y:S05]  /*6830*/  BRA `(.L_x_190) ;  /* 0xffffffac005c7947 */ /* 0x000fea000383ffff */
.L_x_20:
[----:B--2---:R2:W3:Y:S02]  /*6840*/  SYNCS.PHASECHK.TRANS64.TRYWAIT P1, [R3+URZ], R0 ;  /* 0x00000000030075a7 */ /* 0x0044e4000802017f */
[----:B---3--:R-:W-:Y:S05]  /*6850*/  @!P1 NANOSLEEP.SYNCS 0x989680 ;  /* 0x009896800000995d */ /* 0x008fea0003900000 */
[----:B------:R-:W3:Y:S02]  /*6860*/  @!P1 SYNCS.PHASECHK.TRANS64 P1, [R3+URZ], R0 ;  /* 0x00000000030095a7 */ /* 0x000ee4000802007f */
[----:B---3--:R-:W-:Y:S05]  /*6870*/  @!P1 BRA `(.L_x_20) ;  /* 0xfffffffc00f09947 */ /* 0x008fea000383ffff */
[----:B------:R-:W-:Y:S05]  /*6880*/  BRA `(.L_x_19) ;  /* 0xffffffac00cc7947 */ /* 0x000fea000383ffff */
.L_x_25:
[----:B--2---:R-:W-:-:S04]  /*6890*/  IMAD.U32 R4, RZ, RZ, UR4 ;  /* 0x00000004ff047e24 */ /* 0x004fc8000f8e00ff */
[----:B------:R2:W3:Y:S03]  /*68a0*/  SYNCS.PHASECHK.TRANS64.TRYWAIT P1, [R4+URZ], R3 ;  /* 0x00000003040075a7 */ /* 0x0004e6000802017f */
[----:B---3--:R-:W-:Y:S05]  /*68b0*/  @!P1 NANOSLEEP.SYNCS 0x989680 ;  /* 0x009896800000995d */ /* 0x008fea0003900000 */
[----:B------:R-:W3:Y:S02]  /*68c0*/  @!P1 SYNCS.PHASECHK.TRANS64 P1, [R4+URZ], R3 ;  /* 0x00000003040095a7 */ /* 0x000ee4000802007f */
[----:B---3--:R-:W-:Y:S05]  /*68d0*/  @!P1 BRA `(.L_x_25) ;  /* 0xfffffffc00ec9947 */ /* 0x008fea000383ffff */
[----:B------:R-:W-:Y:S05]  /*68e0*/  BRA `(.L_x_24) ;  /* 0xffffffb000287947 */ /* 0x000fea000383ffff */
.L_x_31:
[----:B0-----:R-:W-:-:S04]  /*68f0*/  IMAD.U32 R3, RZ, RZ, UR43 ;  /* 0x0000002bff037e24 */ /* 0x001fc8000f8e00ff */
[----:B------:R0:W1:Y:S03]  /*6900*/  SYNCS.PHASECHK.TRANS64.TRYWAIT P0, [R3+URZ+0x8], R0 ;  /* 0x00000800030075a7 */ /* 0x000066000800017f */
[----:B-1----:R-:W-:Y:S05]  /*6910*/  @!P0 NANOSLEEP.SYNCS 0x989680 ;  /* 0x009896800000895d */ /* 0x002fea0003900000 */
[----:B------:R-:W1:Y:S02]  /*6920*/  @!P0 SYNCS.PHASECHK.TRANS64 P0, [R3+URZ+0x8], R0 ;  /* 0x00000800030085a7 */ /* 0x000e64000800007f */
[----:B-1----:R-:W-:Y:S05]  /*6930*/  @!P0 BRA `(.L_x_31) ;  /* 0xfffffffc00ec8947 */ /* 0x002fea000383ffff */
[----:B------:R-:W-:Y:S05]  /*6940*/  BRA `(.L_x_191) ;  /* 0xffffffb400007947 */ /* 0x000fea000383ffff */
.L_x_168:
[----:B------:R-:W-:Y:S01]  /*6950*/  BSSY B1, `(.L_x_192) ;  /* 0x0000006000017945 */ /* 0x000fe20003800000 */
[----:B------:R-:W-:-:S07]  /*6960*/  IMAD.MOV.U32 R15, RZ, RZ, -0x1 ;  /* 0xffffffffff0f7424 */ /* 0x000fce00078e00ff */
[----:B-----5:R-:W-:Y:S05]  /*6970*/  WARPSYNC.COLLECTIVE R15, `(.L_x_193) ;  /* 0x000000000f0c7348 */ /* 0x020fea0003c00000 */
[----:B------:R-:W-:Y:S02]  /*6980*/  ELECT P6, UR62, PT ;  /* 0x00000000003e782f */ /* 0x000fe400038c0000 */
[----:B------:R-:W-:Y:S01]  /*6990*/  MOV R14, UR62 ;  /* 0x0000003e000e7c02 */ /* 0x000fe20008000f00 */
[----:B-----5:R-:W-:Y:S10]  /*69a0*/  ENDCOLLECTIVE ;  /* 0x000000000000791b */ /* 0x020ff40003800000 */
.L_x_193:
[----:B------:R-:W-:Y:S05]  /*69b0*/  BSYNC B1 ;  /* 0x0000000000017941 */ /* 0x000fea0003800000 */
.L_x_192:
[----:B------:R-:W-:Y:S05]  /*69c0*/  BRA `(.L_x_194) ;  /* 0xffffffec00c47947 */ /* 0x000fea000383ffff */
.L_x_171:
[----:B-1----:R1:W2:Y:S02]  /*69d0*/  SYNCS.PHASECHK.TRANS64.TRYWAIT P1, [R11+URZ+0x30], R6 ;  /* 0x000030060b0075a7 */ /* 0x0022a4000802017f */
[----:B--2---:R-:W-:Y:S05]  /*69e0*/  @!P1 NANOSLEEP.SYNCS 0x989680 ;  /* 0x009896800000995d */ /* 0x004fea0003900000 */
[----:B------:R-:W2:Y:S02]  /*69f0*/  @!P1 SYNCS.PHASECHK.TRANS64 P1, [R11+URZ+0x30], R6 ;  /* 0x000030060b0095a7 */ /* 0x000ea4000802007f */
[----:B--2---:R-:W-:Y:S05]  /*6a00*/  @!P1 BRA `(.L_x_171) ;  /* 0xfffffffc00f09947 */ /* 0x004fea000383ffff */
[----:B------:R-:W-:Y:S05]  /*6a10*/  BRA `(.L_x_195) ;  /* 0xffffffec00f87947 */ /* 0x000fea000383ffff */
.L_x_180:
[----:B------:R-:W-:Y:S01]  /*6a20*/  BSSY B0, `(.L_x_196) ;  /* 0x0000006000007945 */ /* 0x000fe20003800000 */
[----:B------:R-:W-:-:S07]  /*6a30*/  IMAD.MOV.U32 R15, RZ, RZ, -0x1 ;  /* 0xffffffffff0f7424 */ /* 0x000fce00078e00ff */
[----:B-----5:R-:W-:Y:S05]  /*6a40*/  WARPSYNC.COLLECTIVE R15, `(.L_x_197) ;  /* 0x000000000f0c7348 */ /* 0x020fea0003c00000 */
[----:B------:R-:W-:Y:S02]  /*6a50*/  ELECT P6, UR62, PT ;  /* 0x00000000003e782f */ /* 0x000fe400038c0000 */
[----:B------:R-:W-:Y:S01]  /*6a60*/  MOV R14, UR62 ;  /* 0x0000003e000e7c02 */ /* 0x000fe20008000f00 */
[----:B-----5:R-:W-:Y:S10]  /*6a70*/  ENDCOLLECTIVE ;  /* 0x000000000000791b */ /* 0x020ff40003800000 */
.L_x_197:
[----:B------:R-:W-:Y:S05]  /*6a80*/  BSYNC B0 ;  /* 0x0000000000007941 */ /* 0x000fea0003800000 */
.L_x_196:
[----:B------:R-:W-:Y:S05]  /*6a90*/  BRA `(.L_x_198) ;  /* 0xfffffff800547947 */ /* 0x000fea000383ffff */
.L_x_184:
[----:B0-----:R0:W1:Y:S02]  /*6aa0*/  SYNCS.PHASECHK.TRANS64.TRYWAIT P0, [R7+URZ], R2 ;  /* 0x00000002070075a7 */ /* 0x001064000800017f */
[----:B-1----:R-:W-:Y:S05]  /*6ab0*/  @!P0 NANOSLEEP.SYNCS 0x989680 ;  /* 0x009896800000895d */ /* 0x002fea0003900000 */
[----:B------:R-:W1:Y:S02]  /*6ac0*/  @!P0 SYNCS.PHASECHK.TRANS64 P0, [R7+URZ], R2 ;  /* 0x00000002070085a7 */ /* 0x000e64000800007f */
[----:B-1----:R-:W-:Y:S05]  /*6ad0*/  @!P0 BRA `(.L_x_184) ;  /* 0xfffffffc00f08947 */ /* 0x002fea000383ffff */
[----:B------:R-:W-:Y:S05]  /*6ae0*/  BRA `(.L_x_199) ;  /* 0xfffffff800947947 */ /* 0x000fea000383ffff */
.L_x_185:
[----:B0-----:R0:W1:Y:S02]  /*6af0*/  SYNCS.PHASECHK.TRANS64.TRYWAIT P0, [R6+URZ], R3 ;  /* 0x00000003060075a7 */ /* 0x001064000800017f */
[----:B-1----:R-:W-:Y:S05]  /*6b00*/  @!P0 NANOSLEEP.SYNCS 0x989680 ;  /* 0x009896800000895d */ /* 0x002fea0003900000 */
[----:B------:R-:W1:Y:S02]  /*6b10*/  @!P0 SYNCS.PHASECHK.TRANS64 P0, [R6+URZ], R3 ;  /* 0x00000003060085a7 */ /* 0x000e64000800007f */
[----:B-1----:R-:W-:Y:S05]  /*6b20*/  @!P0 BRA `(.L_x_185) ;  /* 0xfffffffc00f08947 */ /* 0x002fea000383ffff */
[----:B------:R-:W-:Y:S05]  /*6b30*/  BRA `(.L_x_200) ;  /* 0xfffffff800a47947 */ /* 0x000fea000383ffff */
.L_x_186:
[----:B0-----:R0:W1:Y:S02]  /*6b40*/  SYNCS.PHASECHK.TRANS64.TRYWAIT P0, [R7+URZ], R4 ;  /* 0x00000004070075a7 */ /* 0x001064000800017f */
[----:B-1----:R-:W-:Y:S05]  /*6b50*/  @!P0 NANOSLEEP.SYNCS 0x989680 ;  /* 0x009896800000895d */ /* 0x002fea0003900000 */
[----:B------:R-:W1:Y:S02]  /*6b60*/  @!P0 SYNCS.PHASECHK.TRANS64 P0, [R7+URZ], R4 ;  /* 0x00000004070085a7 */ /* 0x000e64000800007f */
[----:B-1----:R-:W-:Y:S05]  /*6b70*/  @!P0 BRA `(.L_x_186) ;  /* 0xfffffffc00f08947 */ /* 0x002fea000383ffff */
[----:B------:R-:W-:Y:S05]  /*6b80*/  BRA `(.L_x_201) ;  /* 0xfffffff800b47947 */ /* 0x000fea000383ffff */
.L_x_187:
[----:B0-----:R0:W1:Y:S02]  /*6b90*/  SYNCS.PHASECHK.TRANS64.TRYWAIT P0, [R6+URZ], R3 ;  /* 0x00000003060075a7 */ /* 0x001064000800017f */
[----:B-1----:R-:W-:Y:S05]  /*6ba0*/  @!P0 NANOSLEEP.SYNCS 0x989680 ;  /* 0x009896800000895d */ /* 0x002fea0003900000 */
[----:B------:R-:W1:Y:S02]  /*6bb0*/  @!P0 SYNCS.PHASECHK.TRANS64 P0, [R6+URZ], R3 ;  /* 0x00000003060085a7 */ /* 0x000e64000800007f */
[----:B-1----:R-:W-:Y:S05]  /*6bc0*/  @!P0 BRA `(.L_x_187) ;  /* 0xfffffffc00f08947 */ /* 0x002fea000383ffff */
[----:B------:R-:W-:Y:S05]  /*6bd0*/  BRA `(.L_x_202) ;  /* 0xfffffff800c47947 */ /* 0x000fea000383ffff */
.L_x_188:
[----:B-1----:R1:W2:Y:S02]  /*6be0*/  SYNCS.PHASECHK.TRANS64.TRYWAIT P0, [R7+URZ], R4 ;  /* 0x00000004070075a7 */ /* 0x0022a4000800017f */
[----:B--2---:R-:W-:Y:S05]  /*6bf0*/  @!P0 NANOSLEEP.SYNCS 0x989680 ;  /* 0x009896800000895d */ /* 0x004fea0003900000 */
[----:B------:R-:W2:Y:S02]  /*6c00*/  @!P0 SYNCS.PHASECHK.TRANS64 P0, [R7+URZ], R4 ;  /* 0x00000004070085a7 */ /* 0x000ea4000800007f */
[----:B--2---:R-:W-:Y:S05]  /*6c10*/  @!P0 BRA `(.L_x_188) ;  /* 0xfffffffc00f08947 */ /* 0x004fea000383ffff */
[----:B------:R-:W-:Y:S05]  /*6c20*/  BRA `(.L_x_203) ;  /* 0xfffffff800cc7947 */ /* 0x000fea000383ffff */
.L_x_204:
[----:B------:R-:W-:-:S00]  /*6c30*/  BRA `(.L_x_204) ;  /* 0xfffffffc00fc7947 */ /* 0x000fc0000383ffff */
[----:B------:R-:W-:-:S00]  /*6c40*/  NOP ;  /* 0x0000000000007918 */ /* 0x000fc00000000000 */
        /* <DEDUP_REMOVED lines=11> */
.L_x_205:


//--------------------- .nv.global.init           --------------------------
	.section	.nv.global.init,"aw",@progbits
.nv.global.init:
	.type		$str$22,@object
	.size		$str$22,($str$23 - $str$22)
$str$22:
        /*0000*/ 	.byte	0x6b, 0x5f, 0x74, 0x69, 0x6c, 0x65, 0x5f, 0x63, 0x6f, 0x75, 0x6e, 0x74, 0x20, 0x3e, 0x3d, 0x20
        /*0010*/ 	.byte	0x31, 0x00
	.type		$str$23,@object
	.size		$str$23,(__unnamed_1 - $str$23)
$str$23:
        /*0012*/ 	.byte	0x2f, 0x74, 0x6d, 0x70, 0x2f, 0x63, 0x75, 0x74, 0x6c, 0x61, 0x73, 0x73, 0x5f, 0x73, 0x77, 0x65
        /*0022*/ 	.byte	0x65, 0x70, 0x5f, 0x73, 0x72, 0x63, 0x2f, 0x69, 0x6e, 0x63, 0x6c, 0x75, 0x64, 0x65, 0x2f, 0x63
        /*0032*/ 	.byte	0x75, 0x74, 0x6c, 0x61, 0x73, 0x73, 0x2f, 0x67, 0x65, 0x6d, 0x6d, 0x2f, 0x63, 0x6f, 0x6c, 0x6c
        /*0042*/ 	.byte	0x65, 0x63, 0x74, 0x69, 0x76, 0x65, 0x2f, 0x73, 0x6d, 0x39, 0x30, 0x5f, 0x6d, 0x6d, 0x61, 0x5f
        /*0052*/ 	.byte	0x74, 0x6d, 0x61, 0x5f, 0x67, 0x6d, 0x6d, 0x61, 0x5f, 0x73, 0x73, 0x5f, 0x77, 0x61, 0x72, 0x70
        /*0062*/ 	.byte	0x73, 0x70, 0x65, 0x63, 0x69, 0x61, 0x6c, 0x69, 0x7a, 0x65, 0x64, 0x2e, 0x68, 0x70, 0x70, 0x00
	.type		__unnamed_1,@object
	.size		__unnamed_1,(.L_0 - __unnamed_1)
__unnamed_1:
        /*0072*/ 	.byte	0x76, 0x6f, 0x69, 0x64, 0x20, 0x63, 0x75, 0x74, 0x6c, 0x61, 0x73, 0x73, 0x3a, 0x3a, 0x67, 0x65
        /* <DEDUP_REMOVED lines=171> */
        /*0b32*/ 	.byte	0x3a, 0x69, 0x64, 0x65, 0x6e, 0x74, 0x69, 0x74, 0x79, 0x5d, 0x00
.L_0:


//--------------------- .nv.shared._ZN7cutlass13device_kernelINS_4gemm6kernel13GemmUniversalIN4cute5tupleIJiiiiEEENS1_10collective13CollectiveMmaINS1_34MainloopSm90TmaGmmaWarpSpecializedILi6ENS5_IJNS4_1CILi1EEESB_SB_EEENS1_32KernelTmaWarpSpecializedPingpongEEENS5_IJNSA_ILi64EEENSA_ILi128EEENSA_ILi32EEEEEEaNS5_IJlSB_lEEEaSJ_NS4_8TiledMMAINS4_8MMA_AtomIJNS4_4SM904GMMA27MMA_64x128x32_S32S8S8_SS_TNEEEENS4_6LayoutISC_NS5_IJNSA_ILi0EEESR_SR_EEEEENS5_IJNS4_10UnderscoreESU_SU_EEEEENS4_13SM90_TMA_LOADENS4_14ComposedLayoutINS4_7SwizzleILi1ELi4ELi3EEENS4_18smem_ptr_flag_bitsILi8EEENSQ_INS5_IJNSA_ILi8EEESH_EEENS5_IJSH_SB_EEEEEEEvNS4_8identityESX_S17_vS18_EENS_8epilogue10collective6detail29Sm90TmaWarpSpecializedAdapterINS1B_15DefaultEpilogueIaSJ_SJ_NS1A_6thread17LinearCombinationIaLi1EiiLNS1F_9ScaleType4KindE0ELNS_15FloatRoundStyleE2EaEENS1_15EpilogueDefaultEEEEEvvEEEEvNT_6ParamsE --------------------------
	.section	.nv.shared._ZN7cutlass13device_kernelINS_4gemm6kernel13GemmUniversalIN4cute5tupleIJiiiiEEENS1_10collective13CollectiveMmaINS1_34MainloopSm90TmaGmmaWarpSpecializedILi6ENS5_IJNS4_1CILi1EEESB_SB_EEENS1_32KernelTmaWarpSpecializedPingpongEEENS5_IJNSA_ILi64EEENSA_ILi128EEENSA_ILi32EEEEEEaNS5_IJlSB_lEEEaSJ_NS4_8TiledMMAINS4_8MMA_AtomIJNS4_4SM904GMMA27MMA_64x128x32_S32S8S8_SS_TNEEEENS4_6LayoutISC_NS5_IJNSA_ILi0EEESR_SR_EEEEENS5_IJNS4_10UnderscoreESU_SU_EEEEENS4_13SM90_TMA_LOADENS4_14ComposedLayoutINS4_7SwizzleILi1ELi4ELi3EEENS4_18smem_ptr_flag_bitsILi8EEENSQ_INS5_IJNSA_ILi8EEESH_EEENS5_IJSH_SB_EEEEEEEvNS4_8identityESX_S17_vS18_EENS_8epilogue10collective6detail29Sm90TmaWarpSpecializedAdapterINS1B_15DefaultEpilogueIaSJ_SJ_NS1A_6thread17LinearCombinationIaLi1EiiLNS1F_9ScaleType4KindE0ELNS_15FloatRoundStyleE2EaEENS1_15EpilogueDefaultEEEEEvvEEEEvNT_6ParamsE,"aw",@nobits
	.sectionflags	@""
	.align	16
	.zero		1024


//--------------------- .nv.shared.reserved.0     --------------------------
	.section	.nv.shared.reserved.0,"aw",@nobits
	.weak		__nv_reservedSMEM_offset_0_alias
	.size		__nv_reservedSMEM_offset_0_alias, 0, 0
	.other		__nv_reservedSMEM_offset_0_alias,@"STO_CUDA_RESERVED_SHARED STV_DEFAULT"
__nv_reservedSMEM_offset_0_alias:
	.zero		0


//--------------------- .nv.global                --------------------------
	.section	.nv.global,"aw",@nobits
.nv.global:
	.type		_ZN40_INTERNAL_44157744_4_k_cu_b6d9561b_202654cute1_E,@object
	.size		_ZN40_INTERNAL_44157744_4_k_cu_b6d9561b_202654cute1_E,(_ZN40_INTERNAL_44157744_4_k_cu_b6d9561b_202654cuda3std3__45__cpo6cbeginE - _ZN40_INTERNAL_44157744_4_k_cu_b6d9561b_202654cute1_E)
_ZN40_INTERNAL_44157744_4_k_cu_b6d9561b_202654cute1_E:
	.zero		1
	.type		_ZN40_INTERNAL_44157744_4_k_cu_b6d9561b_202654cuda3std3__45__cpo6cbeginE,@object
	.size		_ZN40_INTERNAL_44157744_4_k_cu_b6d9561b_202654cuda3std3__45__cpo6cbeginE,(_ZN40_INTERNAL_44157744_4_k_cu_b6d9561b_202654cuda3std3__48in_placeE - _ZN40_INTERNAL_44157744_4_k_cu_b6d9561b_202654cuda3std3__45__cpo6cbeginE)
_ZN40_INTERNAL_44157744_4_k_cu_b6d9561b_202654cuda3std3__45__cpo6cbeginE:
	.zero		1
	.type		_ZN40_INTERNAL_44157744_4_k_cu_b6d9561b_202654cuda3std3__48in_placeE,@object
	.size		_ZN40_INTERNAL_44157744_4_k_cu_b6d9561b_202654cuda3std3__48in_placeE,(_ZN40_INTERNAL_44157744_4_k_cu_b6d9561b_202654cuda3std6ranges3__45__cpo9iter_moveE - _ZN40_INTERNAL_44157744_4_k_cu_b6d9561b_202654cuda3std3__48in_placeE)
_ZN40_INTERNAL_44157744_4_k_cu_b6d9561b_202654cuda3std3__48in_placeE:
	.zero		1
	.type		_ZN40_INTERNAL_44157744_4_k_cu_b6d9561b_202654cuda3std6ranges3__45__cpo9iter_moveE,@object
	.size		_ZN40_INTERNAL_44157744_4_k_cu_b6d9561b_202654cuda3std6ranges3__45__cpo9iter_moveE,(_ZN40_INTERNAL_44157744_4_k_cu_b6d9561b_202654cuda3std3__45__cpo5beginE - _ZN40_INTERNAL_44157744_4_k_cu_b6d9561b_202654cuda3std6ranges3__45__cpo9iter_moveE)
_ZN40_INTERNAL_44157744_4_k_cu_b6d9561b_202654cuda3std6ranges3__45__cpo9iter_moveE:
	.zero		1
	.type		_ZN40_INTERNAL_44157744_4_k_cu_b6d9561b_202654cuda3std3__45__cpo5beginE,@object
	.size		_ZN40_INTERNAL_44157744_4_k_cu_b6d9561b_202654cuda3std3__45__cpo5beginE,(_ZN40_INTERNAL_44157744_4_k_cu_b6d9561b_202654cuda3std3__442_GLOBAL__N__44157744_4_k_cu_b6d9561b_202656ignoreE - _ZN40_INTERNAL_44157744_4_k_cu_b6d9561b_202654cuda3std3__45__cpo5beginE)
_ZN40_INTERNAL_44157744_4_k_cu_b6d9561b_202654cuda3std3__45__cpo5beginE:
	.zero		1
	.type		_ZN40_INTERNAL_44157744_4_k_cu_b6d9561b_202654cuda3std3__442_GLOBAL__N__44157744_4_k_cu_b6d9561b_202656ignoreE,@object
	.size		_ZN40_INTERNAL_44157744_4_k_cu_b6d9561b_202654cuda3std3__442_GLOBAL__N__44157744_4_k_cu_b6d9561b_202656ignoreE,(_ZN40_INTERNAL_44157744_4_k_cu_b6d9561b_202654cute7productE - _ZN40_INTERNAL_44157744_4_k_cu_b6d9561b_202654cuda3std3__442_GLOBAL__N__44157744_4_k_cu_b6d9561b_202656ignoreE)
_ZN40_INTERNAL_44157744_4_k_cu_b6d9561b_202654cuda3std3__442_GLOBAL__N__44157744_4_k_cu_b6d9561b_202656ignoreE:
	.zero		1
	.type		_ZN40_INTERNAL_44157744_4_k_cu_b6d9561b_202654cute7productE,@object
	.size		_ZN40_INTERNAL_44157744_4_k_cu_b6d9561b_202654cute7productE,(_ZN40_INTERNAL_44157744_4_k_cu_b6d9561b_202654cuda3std3__45__cpo3endE - _ZN40_INTERNAL_44157744_4_k_cu_b6d9561b_202654cute7productE)
_ZN40_INTERNAL_44157744_4_k_cu_b6d9561b_202654cute7productE:
	.zero		1
	.type		_ZN40_INTERNAL_44157744_4_k_cu_b6d9561b_202654cuda3std3__45__cpo3endE,@object
	.size		_ZN40_INTERNAL_44157744_4_k_cu_b6d9561b_202654cuda3std3__45__cpo3endE,(_ZN40_INTERNAL_44157744_4_k_cu_b6d9561b_202654cuda3std3__419piecewise_constructE - _ZN40_INTERNAL_44157744_4_k_cu_b6d9561b_202654cuda3std3__45__cpo3endE)
_ZN40_INTERNAL_44157744_4_k_cu_b6d9561b_202654cuda3std3__45__cpo3endE:
	.zero		1
	.type		_ZN40_INTERNAL_44157744_4_k_cu_b6d9561b_202654cuda3std3__419piecewise_constructE,@object
	.size		_ZN40_INTERNAL_44157744_4_k_cu_b6d9561b_202654cuda3std3__419piecewise_constructE,(_ZN40_INTERNAL_44157744_4_k_cu_b6d9561b_202654cuda3std3__45__cpo4cendE - _ZN40_INTERNAL_44157744_4_k_cu_b6d9561b_202654cuda3std3__419piecewise_constructE)
_ZN40_INTERNAL_44157744_4_k_cu_b6d9561b_202654cuda3std3__419piecewise_constructE:
	.zero		1
	.type		_ZN40_INTERNAL_44157744_4_k_cu_b6d9561b_202654cuda3std3__45__cpo4cendE,@object
	.size		_ZN40_INTERNAL_44157744_4_k_cu_b6d9561b_202654cuda3std3__45__cpo4cendE,(_ZN40_INTERNAL_44157744_4_k_cu_b6d9561b_202654cuda3std6ranges3__45__cpo4swapE - _ZN40_INTERNAL_44157744_4_k_cu_b6d9561b_202654cuda3std3__45__cpo4cendE)
_ZN40_INTERNAL_44157744_4_k_cu_b6d9561b_202654cuda3std3__45__cpo4cendE:
	.zero		1
	.type		_ZN40_INTERNAL_44157744_4_k_cu_b6d9561b_202654cuda3std6ranges3__45__cpo4swapE,@object
	.size		_ZN40_INTERNAL_44157744_4_k_cu_b6d9561b_202654cuda3std6ranges3__45__cpo4swapE,(.L_8 - _ZN40_INTERNAL_44157744_4_k_cu_b6d9561b_202654cuda3std6ranges3__45__cpo4swapE)
_ZN40_INTERNAL_44157744_4_k_cu_b6d9561b_202654cuda3std6ranges3__45__cpo4swapE:
	.zero		1
.L_8:


//--------------------- .nv.constant0._ZN7cutlass13device_kernelINS_4gemm6kernel13GemmUniversalIN4cute5tupleIJiiiiEEENS1_10collective13CollectiveMmaINS1_34MainloopSm90TmaGmmaWarpSpecializedILi6ENS5_IJNS4_1CILi1EEESB_SB_EEENS1_32KernelTmaWarpSpecializedPingpongEEENS5_IJNSA_ILi64EEENSA_ILi128EEENSA_ILi32EEEEEEaNS5_IJlSB_lEEEaSJ_NS4_8TiledMMAINS4_8MMA_AtomIJNS4_4SM904GMMA27MMA_64x128x32_S32S8S8_SS_TNEEEENS4_6LayoutISC_NS5_IJNSA_ILi0EEESR_SR_EEEEENS5_IJNS4_10UnderscoreESU_SU_EEEEENS4_13SM90_TMA_LOADENS4_14ComposedLayoutINS4_7SwizzleILi1ELi4ELi3EEENS4_18smem_ptr_flag_bitsILi8EEENSQ_INS5_IJNSA_ILi8EEESH_EEENS5_IJSH_SB_EEEEEEEvNS4_8identityESX_S17_vS18_EENS_8epilogue10collective6detail29Sm90TmaWarpSpecializedAdapterINS1B_15DefaultEpilogueIaSJ_SJ_NS1A_6thread17LinearCombinationIaLi1EiiLNS1F_9ScaleType4KindE0ELNS_15FloatRoundStyleE2EaEENS1_15EpilogueDefaultEEEEEvvEEEEvNT_6ParamsE --------------------------
	.section	.nv.constant0._ZN7cutlass13device_kernelINS_4gemm6kernel13GemmUniversalIN4cute5tupleIJiiiiEEENS1_10collective13CollectiveMmaINS1_34MainloopSm90TmaGmmaWarpSpecializedILi6ENS5_IJNS4_1CILi1EEESB_SB_EEENS1_32KernelTmaWarpSpecializedPingpongEEENS5_IJNSA_ILi64EEENSA_ILi128EEENSA_ILi32EEEEEEaNS5_IJlSB_lEEEaSJ_NS4_8TiledMMAINS4_8MMA_AtomIJNS4_4SM904GMMA27MMA_64x128x32_S32S8S8_SS_TNEEEENS4_6LayoutISC_NS5_IJNSA_ILi0EEESR_SR_EEEEENS5_IJNS4_10UnderscoreESU_SU_EEEEENS4_13SM90_TMA_LOADENS4_14ComposedLayoutINS4_7SwizzleILi1ELi4ELi3EEENS4_18smem_ptr_flag_bitsILi8EEENSQ_INS5_IJNSA_ILi8EEESH_EEENS5_IJSH_SB_EEEEEEEvNS4_8identityESX_S17_vS18_EENS_8epilogue10collective6detail29Sm90TmaWarpSpecializedAdapterINS1B_15DefaultEpilogueIaSJ_SJ_NS1A_6thread17LinearCombinationIaLi1EiiLNS1F_9ScaleType4KindE0ELNS_15FloatRoundStyleE2EaEENS1_15EpilogueDefaultEEEEEvvEEEEvNT_6ParamsE,"a",@progbits
	.sectionflags	@""
	.align	4
.nv.constant0._ZN7cutlass13device_kernelINS_4gemm6kernel13GemmUniversalIN4cute5tupleIJiiiiEEENS1_10collective13CollectiveMmaINS1_34MainloopSm90TmaGmmaWarpSpecializedILi6ENS5_IJNS4_1CILi1EEESB_SB_EEENS1_32KernelTmaWarpSpecializedPingpongEEENS5_IJNSA_ILi64EEENSA_ILi128EEENSA_ILi32EEEEEEaNS5_IJlSB_lEEEaSJ_NS4_8TiledMMAINS4_8MMA_AtomIJNS4_4SM904GMMA27MMA_64x128x32_S32S8S8_SS_TNEEEENS4_6LayoutISC_NS5_IJNSA_ILi0EEESR_SR_EEEEENS5_IJNS4_10UnderscoreESU_SU_EEEEENS4_13SM90_TMA_LOADENS4_14ComposedLayoutINS4_7SwizzleILi1ELi4ELi3EEENS4_18smem_ptr_flag_bitsILi8EEENSQ_INS5_IJNSA_ILi8EEESH_EEENS5_IJSH_SB_EEEEEEEvNS4_8identityESX_S17_vS18_EENS_8epilogue10collective6detail29Sm90TmaWarpSpecializedAdapterINS1B_15DefaultEpilogueIaSJ_SJ_NS1A_6thread17LinearCombinationIaLi1EiiLNS1F_9ScaleType4KindE0ELNS_15FloatRoundStyleE2EaEENS1_15EpilogueDefaultEEEEEvvEEEEvNT_6ParamsE:
	.zero		1664


//--------------------- SYMBOLS --------------------------

	.type		.nv.reservedSmem.offset0,@object
	.size		.nv.reservedSmem.offset0,0x4
	.type		__assertfail,@function
